//
// Generated by NVIDIA NVVM Compiler
//
// Compiler Build ID: CL-36424714
// Cuda compilation tools, release 13.0, V13.0.88
// Based on NVVM 20.0.0
//

.version 9.0
.target sm_100
.address_size 64

	// .globl	_Z8sgemm_myILi128ELi8ELi128ELi8ELi8ELb0EEvPfS0_S0_iii
// _ZZ8sgemm_myILi128ELi8ELi128ELi8ELi8ELb0EEvPfS0_S0_iiiE3A_s has been demoted
// _ZZ8sgemm_myILi128ELi8ELi128ELi8ELi8ELb0EEvPfS0_S0_iiiE3B_s has been demoted

.visible .entry _Z8sgemm_myILi128ELi8ELi128ELi8ELi8ELb0EEvPfS0_S0_iii(
	.param .u64 .ptr .align 1 _Z8sgemm_myILi128ELi8ELi128ELi8ELi8ELb0EEvPfS0_S0_iii_param_0,
	.param .u64 .ptr .align 1 _Z8sgemm_myILi128ELi8ELi128ELi8ELi8ELb0EEvPfS0_S0_iii_param_1,
	.param .u64 .ptr .align 1 _Z8sgemm_myILi128ELi8ELi128ELi8ELi8ELb0EEvPfS0_S0_iii_param_2,
	.param .u32 _Z8sgemm_myILi128ELi8ELi128ELi8ELi8ELb0EEvPfS0_S0_iii_param_3,
	.param .u32 _Z8sgemm_myILi128ELi8ELi128ELi8ELi8ELb0EEvPfS0_S0_iii_param_4,
	.param .u32 _Z8sgemm_myILi128ELi8ELi128ELi8ELi8ELb0EEvPfS0_S0_iii_param_5
)
{
	.reg .pred 	%p<3>;
	.reg .b16 	%rs<9>;
	.reg .b32 	%r<100>;
	.reg .b32 	%f<834>;
	.reg .b64 	%rd<37>;
	// demoted variable
	.shared .align 4 .b8 _ZZ8sgemm_myILi128ELi8ELi128ELi8ELi8ELb0EEvPfS0_S0_iiiE3A_s[8192];
	// demoted variable
	.shared .align 4 .b8 _ZZ8sgemm_myILi128ELi8ELi128ELi8ELi8ELb0EEvPfS0_S0_iiiE3B_s[8192];
	ld.param.u64 	%rd6, [_Z8sgemm_myILi128ELi8ELi128ELi8ELi8ELb0EEvPfS0_S0_iii_param_0];
	ld.param.u64 	%rd4, [_Z8sgemm_myILi128ELi8ELi128ELi8ELi8ELb0EEvPfS0_S0_iii_param_1];
	ld.param.u32 	%r10, [_Z8sgemm_myILi128ELi8ELi128ELi8ELi8ELb0EEvPfS0_S0_iii_param_4];
	ld.param.u32 	%r11, [_Z8sgemm_myILi128ELi8ELi128ELi8ELi8ELb0EEvPfS0_S0_iii_param_5];
	cvta.to.global.u64 	%rd7, %rd6;
	cvta.to.global.u64 	%rd8, %rd4;
	mov.u32 	%r14, %ctaid.x;
	mov.u32 	%r15, %ctaid.y;
	mov.u32 	%r16, %tid.x;
	mov.u32 	%r17, %tid.y;
	shl.b32 	%r18, %r17, 4;
	add.s32 	%r19, %r18, %r16;
	cvt.u16.u32 	%rs1, %r16;
	cvt.u16.u32 	%rs2, %r18;
	add.s16 	%rs3, %rs2, %rs1;
	shr.u16 	%rs4, %rs3, 1;
	cvt.u32.u16 	%r20, %rs4;
	shr.u32 	%r21, %r19, 5;
	shl.b32 	%r22, %r16, 2;
	and.b32  	%r23, %r22, 4;
	shl.b32 	%r24, %r19, 2;
	and.b32  	%r25, %r24, 124;
	mul.lo.s32 	%r26, %r15, %r11;
	shl.b32 	%r27, %r26, 7;
	cvt.s64.s32 	%rd9, %r27;
	shl.b32 	%r28, %r14, 7;
	mul.wide.u32 	%rd10, %r28, 4;
	add.s64 	%rd11, %rd8, %rd10;
	mad.lo.s32 	%r29, %r11, %r20, %r23;
	cvt.s64.s32 	%rd12, %r29;
	add.s64 	%rd13, %rd9, %rd12;
	shl.b64 	%rd14, %rd13, 2;
	add.s64 	%rd15, %rd14, %rd7;
	ld.global.nc.v4.f32 	{%f178, %f179, %f180, %f181}, [%rd15];
	shl.b32 	%r30, %r16, 11;
	and.b32  	%r31, %r30, 2048;
	mov.u32 	%r32, _ZZ8sgemm_myILi128ELi8ELi128ELi8ELi8ELb0EEvPfS0_S0_iiiE3A_s;
	add.s32 	%r33, %r32, %r31;
	mul.wide.u16 	%r34, %rs4, 4;
	add.s32 	%r35, %r33, %r34;
	st.shared.f32 	[%r35], %f178;
	st.shared.f32 	[%r35+512], %f179;
	st.shared.f32 	[%r35+1024], %f180;
	st.shared.f32 	[%r35+1536], %f181;
	shl.b32 	%r36, %r21, 9;
	mov.u32 	%r37, _ZZ8sgemm_myILi128ELi8ELi128ELi8ELi8ELb0EEvPfS0_S0_iiiE3B_s;
	add.s32 	%r38, %r37, %r36;
	shl.b32 	%r39, %r19, 4;
	and.b32  	%r40, %r39, 496;
	add.s32 	%r41, %r38, %r40;
	mad.lo.s32 	%r42, %r10, %r21, %r25;
	mul.wide.s32 	%rd16, %r42, 4;
	add.s64 	%rd17, %rd11, %rd16;
	ld.global.nc.v4.f32 	{%f182, %f183, %f184, %f185}, [%rd17];
	st.shared.v4.f32 	[%r41], {%f182, %f183, %f184, %f185};
	bar.sync 	0;
	shl.b32 	%r43, %r17, 5;
	add.s32 	%r44, %r32, %r43;
	ld.shared.v4.f32 	{%f817, %f816, %f815, %f814}, [%r44];
	ld.shared.v4.f32 	{%f813, %f812, %f811, %f810}, [%r44+16];
	shl.b32 	%r45, %r16, 5;
	add.s32 	%r46, %r37, %r45;
	ld.shared.v4.f32 	{%f833, %f832, %f831, %f830}, [%r46];
	ld.shared.v4.f32 	{%f829, %f828, %f827, %f826}, [%r46+16];
	add.s64 	%rd36, %rd15, 32;
	add.s32 	%r47, %r21, 8;
	mad.lo.s32 	%r97, %r10, %r47, %r25;
	mov.b32 	%r99, 0;
	mov.b32 	%r98, 1;
	mov.f32 	%f754, 0f00000000;
	mov.f32 	%f755, %f754;
	mov.f32 	%f756, %f754;
	mov.f32 	%f757, %f754;
	mov.f32 	%f758, %f754;
	mov.f32 	%f759, %f754;
	mov.f32 	%f760, %f754;
	mov.f32 	%f761, %f754;
	mov.f32 	%f762, %f754;
	mov.f32 	%f763, %f754;
	mov.f32 	%f764, %f754;
	mov.f32 	%f765, %f754;
	mov.f32 	%f766, %f754;
	mov.f32 	%f767, %f754;
	mov.f32 	%f768, %f754;
	mov.f32 	%f769, %f754;
	mov.f32 	%f770, %f754;
	mov.f32 	%f771, %f754;
	mov.f32 	%f772, %f754;
	mov.f32 	%f773, %f754;
	mov.f32 	%f774, %f754;
	mov.f32 	%f775, %f754;
	mov.f32 	%f776, %f754;
	mov.f32 	%f777, %f754;
	mov.f32 	%f778, %f754;
	mov.f32 	%f779, %f754;
	mov.f32 	%f780, %f754;
	mov.f32 	%f781, %f754;
	mov.f32 	%f782, %f754;
	mov.f32 	%f783, %f754;
	mov.f32 	%f784, %f754;
	mov.f32 	%f785, %f754;
	mov.f32 	%f786, %f754;
	mov.f32 	%f787, %f754;
	mov.f32 	%f788, %f754;
	mov.f32 	%f789, %f754;
	mov.f32 	%f790, %f754;
	mov.f32 	%f791, %f754;
	mov.f32 	%f792, %f754;
	mov.f32 	%f793, %f754;
	mov.f32 	%f794, %f754;
	mov.f32 	%f795, %f754;
	mov.f32 	%f796, %f754;
	mov.f32 	%f797, %f754;
	mov.f32 	%f798, %f754;
	mov.f32 	%f799, %f754;
	mov.f32 	%f800, %f754;
	mov.f32 	%f801, %f754;
	mov.f32 	%f802, %f754;
	mov.f32 	%f803, %f754;
	mov.f32 	%f804, %f754;
	mov.f32 	%f805, %f754;
	mov.f32 	%f806, %f754;
	mov.f32 	%f807, %f754;
	mov.f32 	%f808, %f754;
	mov.f32 	%f809, %f754;
	mov.f32 	%f818, %f754;
	mov.f32 	%f819, %f754;
	mov.f32 	%f820, %f754;
	mov.f32 	%f821, %f754;
	mov.f32 	%f822, %f754;
	mov.f32 	%f823, %f754;
	mov.f32 	%f824, %f754;
	mov.f32 	%f825, %f754;
$L__BB0_1:
	ld.param.u32 	%r95, [_Z8sgemm_myILi128ELi8ELi128ELi8ELi8ELb0EEvPfS0_S0_iii_param_5];
	add.s32 	%r99, %r99, 8;
	setp.ge.s32 	%p1, %r99, %r95;
	@%p1 bra 	$L__BB0_3;
	ld.param.u64 	%rd34, [_Z8sgemm_myILi128ELi8ELi128ELi8ELi8ELb0EEvPfS0_S0_iii_param_1];
	ld.global.nc.v4.f32 	{%f186, %f187, %f188, %f189}, [%rd36];
	shl.b32 	%r48, %r98, 12;
	mov.u32 	%r49, _ZZ8sgemm_myILi128ELi8ELi128ELi8ELi8ELb0EEvPfS0_S0_iiiE3A_s;
	add.s32 	%r50, %r49, %r48;
	mov.u32 	%r51, %tid.x;
	shl.b32 	%r52, %r51, 11;
	and.b32  	%r53, %r52, 2048;
	add.s32 	%r54, %r50, %r53;
	mov.u32 	%r55, %tid.y;
	shl.b32 	%r56, %r55, 4;
	add.s32 	%r57, %r56, %r51;
	cvt.u16.u32 	%rs5, %r51;
	cvt.u16.u32 	%rs6, %r56;
	add.s16 	%rs7, %rs6, %rs5;
	shr.u16 	%rs8, %rs7, 1;
	mul.wide.u16 	%r58, %rs8, 4;
	add.s32 	%r59, %r54, %r58;
	st.shared.f32 	[%r59], %f186;
	st.shared.f32 	[%r59+512], %f187;
	st.shared.f32 	[%r59+1024], %f188;
	st.shared.f32 	[%r59+1536], %f189;
	shl.b32 	%r60, %r57, 4;
	and.b32  	%r61, %r60, 523776;
	mov.u32 	%r62, _ZZ8sgemm_myILi128ELi8ELi128ELi8ELi8ELb0EEvPfS0_S0_iiiE3B_s;
	add.s32 	%r63, %r62, %r61;
	and.b32  	%r64, %r60, 496;
	add.s32 	%r65, %r63, %r64;
	add.s32 	%r66, %r65, %r48;
	cvta.to.global.u64 	%rd18, %rd34;
	mov.u32 	%r67, %ctaid.x;
	shl.b32 	%r68, %r67, 7;
	mul.wide.u32 	%rd19, %r68, 4;
	add.s64 	%rd20, %rd18, %rd19;
	mul.wide.s32 	%rd21, %r97, 4;
	add.s64 	%rd22, %rd20, %rd21;
	ld.global.nc.v4.f32 	{%f190, %f191, %f192, %f193}, [%rd22];
	st.shared.v4.f32 	[%r66], {%f190, %f191, %f192, %f193};
$L__BB0_3:
	ld.param.u32 	%r96, [_Z8sgemm_myILi128ELi8ELi128ELi8ELi8ELb0EEvPfS0_S0_iii_param_5];
	ld.param.u32 	%r93, [_Z8sgemm_myILi128ELi8ELi128ELi8ELi8ELb0EEvPfS0_S0_iii_param_4];
	setp.lt.s32 	%p2, %r99, %r96;
	xor.b32  	%r6, %r98, 1;
	shl.b32 	%r69, %r98, 12;
	xor.b32  	%r70, %r69, 4096;
	mov.u32 	%r71, _ZZ8sgemm_myILi128ELi8ELi128ELi8ELi8ELb0EEvPfS0_S0_iiiE3A_s;
	add.s32 	%r72, %r71, %r70;
	mov.u32 	%r73, _ZZ8sgemm_myILi128ELi8ELi128ELi8ELi8ELb0EEvPfS0_S0_iiiE3B_s;
	add.s32 	%r74, %r73, %r70;
	mov.u32 	%r75, %tid.y;
	shl.b32 	%r7, %r75, 3;
	shl.b32 	%r76, %r75, 5;
	add.s32 	%r77, %r72, %r76;
	ld.shared.v4.f32 	{%f194, %f195, %f196, %f197}, [%r77+512];
	ld.shared.v4.f32 	{%f198, %f199, %f200, %f201}, [%r77+528];
	mov.u32 	%r78, %tid.x;
	shl.b32 	%r8, %r78, 3;
	shl.b32 	%r79, %r78, 5;
	add.s32 	%r80, %r74, %r79;
	ld.shared.v4.f32 	{%f202, %f203, %f204, %f205}, [%r80+512];
	ld.shared.v4.f32 	{%f206, %f207, %f208, %f209}, [%r80+528];
	fma.rn.f32 	%f210, %f817, %f833, %f801;
	fma.rn.f32 	%f211, %f817, %f832, %f800;
	fma.rn.f32 	%f212, %f817, %f831, %f799;
	fma.rn.f32 	%f213, %f817, %f830, %f798;
	fma.rn.f32 	%f214, %f817, %f829, %f797;
	fma.rn.f32 	%f215, %f817, %f828, %f796;
	fma.rn.f32 	%f216, %f817, %f827, %f795;
	fma.rn.f32 	%f217, %f817, %f826, %f794;
	fma.rn.f32 	%f218, %f816, %f833, %f793;
	fma.rn.f32 	%f219, %f816, %f832, %f792;
	fma.rn.f32 	%f220, %f816, %f831, %f791;
	fma.rn.f32 	%f221, %f816, %f830, %f790;
	fma.rn.f32 	%f222, %f816, %f829, %f789;
	fma.rn.f32 	%f223, %f816, %f828, %f788;
	fma.rn.f32 	%f224, %f816, %f827, %f787;
	fma.rn.f32 	%f225, %f816, %f826, %f786;
	fma.rn.f32 	%f226, %f815, %f833, %f785;
	fma.rn.f32 	%f227, %f815, %f832, %f784;
	fma.rn.f32 	%f228, %f815, %f831, %f783;
	fma.rn.f32 	%f229, %f815, %f830, %f782;
	fma.rn.f32 	%f230, %f815, %f829, %f781;
	fma.rn.f32 	%f231, %f815, %f828, %f780;
	fma.rn.f32 	%f232, %f815, %f827, %f779;
	fma.rn.f32 	%f233, %f815, %f826, %f778;
	fma.rn.f32 	%f234, %f814, %f833, %f777;
	fma.rn.f32 	%f235, %f814, %f832, %f776;
	fma.rn.f32 	%f236, %f814, %f831, %f775;
	fma.rn.f32 	%f237, %f814, %f830, %f774;
	fma.rn.f32 	%f238, %f814, %f829, %f773;
	fma.rn.f32 	%f239, %f814, %f828, %f772;
	fma.rn.f32 	%f240, %f814, %f827, %f771;
	fma.rn.f32 	%f241, %f814, %f826, %f770;
	fma.rn.f32 	%f242, %f813, %f833, %f769;
	fma.rn.f32 	%f243, %f813, %f832, %f768;
	fma.rn.f32 	%f244, %f813, %f831, %f767;
	fma.rn.f32 	%f245, %f813, %f830, %f766;
	fma.rn.f32 	%f246, %f813, %f829, %f765;
	fma.rn.f32 	%f247, %f813, %f828, %f764;
	fma.rn.f32 	%f248, %f813, %f827, %f763;
	fma.rn.f32 	%f249, %f813, %f826, %f762;
	fma.rn.f32 	%f250, %f812, %f833, %f761;
	fma.rn.f32 	%f251, %f812, %f832, %f760;
	fma.rn.f32 	%f252, %f812, %f831, %f759;
	fma.rn.f32 	%f253, %f812, %f830, %f758;
	fma.rn.f32 	%f254, %f812, %f829, %f757;
	fma.rn.f32 	%f255, %f812, %f828, %f756;
	fma.rn.f32 	%f256, %f812, %f827, %f755;
	fma.rn.f32 	%f257, %f812, %f826, %f754;
	fma.rn.f32 	%f258, %f811, %f833, %f802;
	fma.rn.f32 	%f259, %f811, %f832, %f803;
	fma.rn.f32 	%f260, %f811, %f831, %f804;
	fma.rn.f32 	%f261, %f811, %f830, %f805;
	fma.rn.f32 	%f262, %f811, %f829, %f806;
	fma.rn.f32 	%f263, %f811, %f828, %f807;
	fma.rn.f32 	%f264, %f811, %f827, %f808;
	fma.rn.f32 	%f265, %f811, %f826, %f809;
	fma.rn.f32 	%f266, %f810, %f833, %f818;
	fma.rn.f32 	%f267, %f810, %f832, %f819;
	fma.rn.f32 	%f268, %f810, %f831, %f820;
	fma.rn.f32 	%f269, %f810, %f830, %f821;
	fma.rn.f32 	%f270, %f810, %f829, %f822;
	fma.rn.f32 	%f271, %f810, %f828, %f823;
	fma.rn.f32 	%f272, %f810, %f827, %f824;
	fma.rn.f32 	%f273, %f810, %f826, %f825;
	ld.shared.v4.f32 	{%f274, %f275, %f276, %f277}, [%r77+1024];
	ld.shared.v4.f32 	{%f278, %f279, %f280, %f281}, [%r77+1040];
	ld.shared.v4.f32 	{%f282, %f283, %f284, %f285}, [%r80+1024];
	ld.shared.v4.f32 	{%f286, %f287, %f288, %f289}, [%r80+1040];
	fma.rn.f32 	%f290, %f194, %f202, %f210;
	fma.rn.f32 	%f291, %f194, %f203, %f211;
	fma.rn.f32 	%f292, %f194, %f204, %f212;
	fma.rn.f32 	%f293, %f194, %f205, %f213;
	fma.rn.f32 	%f294, %f194, %f206, %f214;
	fma.rn.f32 	%f295, %f194, %f207, %f215;
	fma.rn.f32 	%f296, %f194, %f208, %f216;
	fma.rn.f32 	%f297, %f194, %f209, %f217;
	fma.rn.f32 	%f298, %f195, %f202, %f218;
	fma.rn.f32 	%f299, %f195, %f203, %f219;
	fma.rn.f32 	%f300, %f195, %f204, %f220;
	fma.rn.f32 	%f301, %f195, %f205, %f221;
	fma.rn.f32 	%f302, %f195, %f206, %f222;
	fma.rn.f32 	%f303, %f195, %f207, %f223;
	fma.rn.f32 	%f304, %f195, %f208, %f224;
	fma.rn.f32 	%f305, %f195, %f209, %f225;
	fma.rn.f32 	%f306, %f196, %f202, %f226;
	fma.rn.f32 	%f307, %f196, %f203, %f227;
	fma.rn.f32 	%f308, %f196, %f204, %f228;
	fma.rn.f32 	%f309, %f196, %f205, %f229;
	fma.rn.f32 	%f310, %f196, %f206, %f230;
	fma.rn.f32 	%f311, %f196, %f207, %f231;
	fma.rn.f32 	%f312, %f196, %f208, %f232;
	fma.rn.f32 	%f313, %f196, %f209, %f233;
	fma.rn.f32 	%f314, %f197, %f202, %f234;
	fma.rn.f32 	%f315, %f197, %f203, %f235;
	fma.rn.f32 	%f316, %f197, %f204, %f236;
	fma.rn.f32 	%f317, %f197, %f205, %f237;
	fma.rn.f32 	%f318, %f197, %f206, %f238;
	fma.rn.f32 	%f319, %f197, %f207, %f239;
	fma.rn.f32 	%f320, %f197, %f208, %f240;
	fma.rn.f32 	%f321, %f197, %f209, %f241;
	fma.rn.f32 	%f322, %f198, %f202, %f242;
	fma.rn.f32 	%f323, %f198, %f203, %f243;
	fma.rn.f32 	%f324, %f198, %f204, %f244;
	fma.rn.f32 	%f325, %f198, %f205, %f245;
	fma.rn.f32 	%f326, %f198, %f206, %f246;
	fma.rn.f32 	%f327, %f198, %f207, %f247;
	fma.rn.f32 	%f328, %f198, %f208, %f248;
	fma.rn.f32 	%f329, %f198, %f209, %f249;
	fma.rn.f32 	%f330, %f199, %f202, %f250;
	fma.rn.f32 	%f331, %f199, %f203, %f251;
	fma.rn.f32 	%f332, %f199, %f204, %f252;
	fma.rn.f32 	%f333, %f199, %f205, %f253;
	fma.rn.f32 	%f334, %f199, %f206, %f254;
	fma.rn.f32 	%f335, %f199, %f207, %f255;
	fma.rn.f32 	%f336, %f199, %f208, %f256;
	fma.rn.f32 	%f337, %f199, %f209, %f257;
	fma.rn.f32 	%f338, %f200, %f202, %f258;
	fma.rn.f32 	%f339, %f200, %f203, %f259;
	fma.rn.f32 	%f340, %f200, %f204, %f260;
	fma.rn.f32 	%f341, %f200, %f205, %f261;
	fma.rn.f32 	%f342, %f200, %f206, %f262;
	fma.rn.f32 	%f343, %f200, %f207, %f263;
	fma.rn.f32 	%f344, %f200, %f208, %f264;
	fma.rn.f32 	%f345, %f200, %f209, %f265;
	fma.rn.f32 	%f346, %f201, %f202, %f266;
	fma.rn.f32 	%f347, %f201, %f203, %f267;
	fma.rn.f32 	%f348, %f201, %f204, %f268;
	fma.rn.f32 	%f349, %f201, %f205, %f269;
	fma.rn.f32 	%f350, %f201, %f206, %f270;
	fma.rn.f32 	%f351, %f201, %f207, %f271;
	fma.rn.f32 	%f352, %f201, %f208, %f272;
	fma.rn.f32 	%f353, %f201, %f209, %f273;
	ld.shared.v4.f32 	{%f354, %f355, %f356, %f357}, [%r77+1536];
	ld.shared.v4.f32 	{%f358, %f359, %f360, %f361}, [%r77+1552];
	ld.shared.v4.f32 	{%f362, %f363, %f364, %f365}, [%r80+1536];
	ld.shared.v4.f32 	{%f366, %f367, %f368, %f369}, [%r80+1552];
	fma.rn.f32 	%f370, %f274, %f282, %f290;
	fma.rn.f32 	%f371, %f274, %f283, %f291;
	fma.rn.f32 	%f372, %f274, %f284, %f292;
	fma.rn.f32 	%f373, %f274, %f285, %f293;
	fma.rn.f32 	%f374, %f274, %f286, %f294;
	fma.rn.f32 	%f375, %f274, %f287, %f295;
	fma.rn.f32 	%f376, %f274, %f288, %f296;
	fma.rn.f32 	%f377, %f274, %f289, %f297;
	fma.rn.f32 	%f378, %f275, %f282, %f298;
	fma.rn.f32 	%f379, %f275, %f283, %f299;
	fma.rn.f32 	%f380, %f275, %f284, %f300;
	fma.rn.f32 	%f381, %f275, %f285, %f301;
	fma.rn.f32 	%f382, %f275, %f286, %f302;
	fma.rn.f32 	%f383, %f275, %f287, %f303;
	fma.rn.f32 	%f384, %f275, %f288, %f304;
	fma.rn.f32 	%f385, %f275, %f289, %f305;
	fma.rn.f32 	%f386, %f276, %f282, %f306;
	fma.rn.f32 	%f387, %f276, %f283, %f307;
	fma.rn.f32 	%f388, %f276, %f284, %f308;
	fma.rn.f32 	%f389, %f276, %f285, %f309;
	fma.rn.f32 	%f390, %f276, %f286, %f310;
	fma.rn.f32 	%f391, %f276, %f287, %f311;
	fma.rn.f32 	%f392, %f276, %f288, %f312;
	fma.rn.f32 	%f393, %f276, %f289, %f313;
	fma.rn.f32 	%f394, %f277, %f282, %f314;
	fma.rn.f32 	%f395, %f277, %f283, %f315;
	fma.rn.f32 	%f396, %f277, %f284, %f316;
	fma.rn.f32 	%f397, %f277, %f285, %f317;
	fma.rn.f32 	%f398, %f277, %f286, %f318;
	fma.rn.f32 	%f399, %f277, %f287, %f319;
	fma.rn.f32 	%f400, %f277, %f288, %f320;
	fma.rn.f32 	%f401, %f277, %f289, %f321;
	fma.rn.f32 	%f402, %f278, %f282, %f322;
	fma.rn.f32 	%f403, %f278, %f283, %f323;
	fma.rn.f32 	%f404, %f278, %f284, %f324;
	fma.rn.f32 	%f405, %f278, %f285, %f325;
	fma.rn.f32 	%f406, %f278, %f286, %f326;
	fma.rn.f32 	%f407, %f278, %f287, %f327;
	fma.rn.f32 	%f408, %f278, %f288, %f328;
	fma.rn.f32 	%f409, %f278, %f289, %f329;
	fma.rn.f32 	%f410, %f279, %f282, %f330;
	fma.rn.f32 	%f411, %f279, %f283, %f331;
	fma.rn.f32 	%f412, %f279, %f284, %f332;
	fma.rn.f32 	%f413, %f279, %f285, %f333;
	fma.rn.f32 	%f414, %f279, %f286, %f334;
	fma.rn.f32 	%f415, %f279, %f287, %f335;
	fma.rn.f32 	%f416, %f279, %f288, %f336;
	fma.rn.f32 	%f417, %f279, %f289, %f337;
	fma.rn.f32 	%f418, %f280, %f282, %f338;
	fma.rn.f32 	%f419, %f280, %f283, %f339;
	fma.rn.f32 	%f420, %f280, %f284, %f340;
	fma.rn.f32 	%f421, %f280, %f285, %f341;
	fma.rn.f32 	%f422, %f280, %f286, %f342;
	fma.rn.f32 	%f423, %f280, %f287, %f343;
	fma.rn.f32 	%f424, %f280, %f288, %f344;
	fma.rn.f32 	%f425, %f280, %f289, %f345;
	fma.rn.f32 	%f426, %f281, %f282, %f346;
	fma.rn.f32 	%f427, %f281, %f283, %f347;
	fma.rn.f32 	%f428, %f281, %f284, %f348;
	fma.rn.f32 	%f429, %f281, %f285, %f349;
	fma.rn.f32 	%f430, %f281, %f286, %f350;
	fma.rn.f32 	%f431, %f281, %f287, %f351;
	fma.rn.f32 	%f432, %f281, %f288, %f352;
	fma.rn.f32 	%f433, %f281, %f289, %f353;
	ld.shared.v4.f32 	{%f434, %f435, %f436, %f437}, [%r77+2048];
	ld.shared.v4.f32 	{%f438, %f439, %f440, %f441}, [%r77+2064];
	ld.shared.v4.f32 	{%f442, %f443, %f444, %f445}, [%r80+2048];
	ld.shared.v4.f32 	{%f446, %f447, %f448, %f449}, [%r80+2064];
	fma.rn.f32 	%f450, %f354, %f362, %f370;
	fma.rn.f32 	%f451, %f354, %f363, %f371;
	fma.rn.f32 	%f452, %f354, %f364, %f372;
	fma.rn.f32 	%f453, %f354, %f365, %f373;
	fma.rn.f32 	%f454, %f354, %f366, %f374;
	fma.rn.f32 	%f455, %f354, %f367, %f375;
	fma.rn.f32 	%f456, %f354, %f368, %f376;
	fma.rn.f32 	%f457, %f354, %f369, %f377;
	fma.rn.f32 	%f458, %f355, %f362, %f378;
	fma.rn.f32 	%f459, %f355, %f363, %f379;
	fma.rn.f32 	%f460, %f355, %f364, %f380;
	fma.rn.f32 	%f461, %f355, %f365, %f381;
	fma.rn.f32 	%f462, %f355, %f366, %f382;
	fma.rn.f32 	%f463, %f355, %f367, %f383;
	fma.rn.f32 	%f464, %f355, %f368, %f384;
	fma.rn.f32 	%f465, %f355, %f369, %f385;
	fma.rn.f32 	%f466, %f356, %f362, %f386;
	fma.rn.f32 	%f467, %f356, %f363, %f387;
	fma.rn.f32 	%f468, %f356, %f364, %f388;
	fma.rn.f32 	%f469, %f356, %f365, %f389;
	fma.rn.f32 	%f470, %f356, %f366, %f390;
	fma.rn.f32 	%f471, %f356, %f367, %f391;
	fma.rn.f32 	%f472, %f356, %f368, %f392;
	fma.rn.f32 	%f473, %f356, %f369, %f393;
	fma.rn.f32 	%f474, %f357, %f362, %f394;
	fma.rn.f32 	%f475, %f357, %f363, %f395;
	fma.rn.f32 	%f476, %f357, %f364, %f396;
	fma.rn.f32 	%f477, %f357, %f365, %f397;
	fma.rn.f32 	%f478, %f357, %f366, %f398;
	fma.rn.f32 	%f479, %f357, %f367, %f399;
	fma.rn.f32 	%f480, %f357, %f368, %f400;
	fma.rn.f32 	%f481, %f357, %f369, %f401;
	fma.rn.f32 	%f482, %f358, %f362, %f402;
	fma.rn.f32 	%f483, %f358, %f363, %f403;
	fma.rn.f32 	%f484, %f358, %f364, %f404;
	fma.rn.f32 	%f485, %f358, %f365, %f405;
	fma.rn.f32 	%f486, %f358, %f366, %f406;
	fma.rn.f32 	%f487, %f358, %f367, %f407;
	fma.rn.f32 	%f488, %f358, %f368, %f408;
	fma.rn.f32 	%f489, %f358, %f369, %f409;
	fma.rn.f32 	%f490, %f359, %f362, %f410;
	fma.rn.f32 	%f491, %f359, %f363, %f411;
	fma.rn.f32 	%f492, %f359, %f364, %f412;
	fma.rn.f32 	%f493, %f359, %f365, %f413;
	fma.rn.f32 	%f494, %f359, %f366, %f414;
	fma.rn.f32 	%f495, %f359, %f367, %f415;
	fma.rn.f32 	%f496, %f359, %f368, %f416;
	fma.rn.f32 	%f497, %f359, %f369, %f417;
	fma.rn.f32 	%f498, %f360, %f362, %f418;
	fma.rn.f32 	%f499, %f360, %f363, %f419;
	fma.rn.f32 	%f500, %f360, %f364, %f420;
	fma.rn.f32 	%f501, %f360, %f365, %f421;
	fma.rn.f32 	%f502, %f360, %f366, %f422;
	fma.rn.f32 	%f503, %f360, %f367, %f423;
	fma.rn.f32 	%f504, %f360, %f368, %f424;
	fma.rn.f32 	%f505, %f360, %f369, %f425;
	fma.rn.f32 	%f506, %f361, %f362, %f426;
	fma.rn.f32 	%f507, %f361, %f363, %f427;
	fma.rn.f32 	%f508, %f361, %f364, %f428;
	fma.rn.f32 	%f509, %f361, %f365, %f429;
	fma.rn.f32 	%f510, %f361, %f366, %f430;
	fma.rn.f32 	%f511, %f361, %f367, %f431;
	fma.rn.f32 	%f512, %f361, %f368, %f432;
	fma.rn.f32 	%f513, %f361, %f369, %f433;
	ld.shared.v4.f32 	{%f514, %f515, %f516, %f517}, [%r77+2560];
	ld.shared.v4.f32 	{%f518, %f519, %f520, %f521}, [%r77+2576];
	ld.shared.v4.f32 	{%f522, %f523, %f524, %f525}, [%r80+2560];
	ld.shared.v4.f32 	{%f526, %f527, %f528, %f529}, [%r80+2576];
	fma.rn.f32 	%f530, %f434, %f442, %f450;
	fma.rn.f32 	%f531, %f434, %f443, %f451;
	fma.rn.f32 	%f532, %f434, %f444, %f452;
	fma.rn.f32 	%f533, %f434, %f445, %f453;
	fma.rn.f32 	%f534, %f434, %f446, %f454;
	fma.rn.f32 	%f535, %f434, %f447, %f455;
	fma.rn.f32 	%f536, %f434, %f448, %f456;
	fma.rn.f32 	%f537, %f434, %f449, %f457;
	fma.rn.f32 	%f538, %f435, %f442, %f458;
	fma.rn.f32 	%f539, %f435, %f443, %f459;
	fma.rn.f32 	%f540, %f435, %f444, %f460;
	fma.rn.f32 	%f541, %f435, %f445, %f461;
	fma.rn.f32 	%f542, %f435, %f446, %f462;
	fma.rn.f32 	%f543, %f435, %f447, %f463;
	fma.rn.f32 	%f544, %f435, %f448, %f464;
	fma.rn.f32 	%f545, %f435, %f449, %f465;
	fma.rn.f32 	%f546, %f436, %f442, %f466;
	fma.rn.f32 	%f547, %f436, %f443, %f467;
	fma.rn.f32 	%f548, %f436, %f444, %f468;
	fma.rn.f32 	%f549, %f436, %f445, %f469;
	fma.rn.f32 	%f550, %f436, %f446, %f470;
	fma.rn.f32 	%f551, %f436, %f447, %f471;
	fma.rn.f32 	%f552, %f436, %f448, %f472;
	fma.rn.f32 	%f553, %f436, %f449, %f473;
	fma.rn.f32 	%f554, %f437, %f442, %f474;
	fma.rn.f32 	%f555, %f437, %f443, %f475;
	fma.rn.f32 	%f556, %f437, %f444, %f476;
	fma.rn.f32 	%f557, %f437, %f445, %f477;
	fma.rn.f32 	%f558, %f437, %f446, %f478;
	fma.rn.f32 	%f559, %f437, %f447, %f479;
	fma.rn.f32 	%f560, %f437, %f448, %f480;
	fma.rn.f32 	%f561, %f437, %f449, %f481;
	fma.rn.f32 	%f562, %f438, %f442, %f482;
	fma.rn.f32 	%f563, %f438, %f443, %f483;
	fma.rn.f32 	%f564, %f438, %f444, %f484;
	fma.rn.f32 	%f565, %f438, %f445, %f485;
	fma.rn.f32 	%f566, %f438, %f446, %f486;
	fma.rn.f32 	%f567, %f438, %f447, %f487;
	fma.rn.f32 	%f568, %f438, %f448, %f488;
	fma.rn.f32 	%f569, %f438, %f449, %f489;
	fma.rn.f32 	%f570, %f439, %f442, %f490;
	fma.rn.f32 	%f571, %f439, %f443, %f491;
	fma.rn.f32 	%f572, %f439, %f444, %f492;
	fma.rn.f32 	%f573, %f439, %f445, %f493;
	fma.rn.f32 	%f574, %f439, %f446, %f494;
	fma.rn.f32 	%f575, %f439, %f447, %f495;
	fma.rn.f32 	%f576, %f439, %f448, %f496;
	fma.rn.f32 	%f577, %f439, %f449, %f497;
	fma.rn.f32 	%f578, %f440, %f442, %f498;
	fma.rn.f32 	%f579, %f440, %f443, %f499;
	fma.rn.f32 	%f580, %f440, %f444, %f500;
	fma.rn.f32 	%f581, %f440, %f445, %f501;
	fma.rn.f32 	%f582, %f440, %f446, %f502;
	fma.rn.f32 	%f583, %f440, %f447, %f503;
	fma.rn.f32 	%f584, %f440, %f448, %f504;
	fma.rn.f32 	%f585, %f440, %f449, %f505;
	fma.rn.f32 	%f586, %f441, %f442, %f506;
	fma.rn.f32 	%f587, %f441, %f443, %f507;
	fma.rn.f32 	%f588, %f441, %f444, %f508;
	fma.rn.f32 	%f589, %f441, %f445, %f509;
	fma.rn.f32 	%f590, %f441, %f446, %f510;
	fma.rn.f32 	%f591, %f441, %f447, %f511;
	fma.rn.f32 	%f592, %f441, %f448, %f512;
	fma.rn.f32 	%f593, %f441, %f449, %f513;
	ld.shared.v4.f32 	{%f594, %f595, %f596, %f597}, [%r77+3072];
	ld.shared.v4.f32 	{%f598, %f599, %f600, %f601}, [%r77+3088];
	ld.shared.v4.f32 	{%f602, %f603, %f604, %f605}, [%r80+3072];
	ld.shared.v4.f32 	{%f606, %f607, %f608, %f609}, [%r80+3088];
	fma.rn.f32 	%f610, %f514, %f522, %f530;
	fma.rn.f32 	%f611, %f514, %f523, %f531;
	fma.rn.f32 	%f612, %f514, %f524, %f532;
	fma.rn.f32 	%f613, %f514, %f525, %f533;
	fma.rn.f32 	%f614, %f514, %f526, %f534;
	fma.rn.f32 	%f615, %f514, %f527, %f535;
	fma.rn.f32 	%f616, %f514, %f528, %f536;
	fma.rn.f32 	%f617, %f514, %f529, %f537;
	fma.rn.f32 	%f618, %f515, %f522, %f538;
	fma.rn.f32 	%f619, %f515, %f523, %f539;
	fma.rn.f32 	%f620, %f515, %f524, %f540;
	fma.rn.f32 	%f621, %f515, %f525, %f541;
	fma.rn.f32 	%f622, %f515, %f526, %f542;
	fma.rn.f32 	%f623, %f515, %f527, %f543;
	fma.rn.f32 	%f624, %f515, %f528, %f544;
	fma.rn.f32 	%f625, %f515, %f529, %f545;
	fma.rn.f32 	%f626, %f516, %f522, %f546;
	fma.rn.f32 	%f627, %f516, %f523, %f547;
	fma.rn.f32 	%f628, %f516, %f524, %f548;
	fma.rn.f32 	%f629, %f516, %f525, %f549;
	fma.rn.f32 	%f630, %f516, %f526, %f550;
	fma.rn.f32 	%f631, %f516, %f527, %f551;
	fma.rn.f32 	%f632, %f516, %f528, %f552;
	fma.rn.f32 	%f633, %f516, %f529, %f553;
	fma.rn.f32 	%f634, %f517, %f522, %f554;
	fma.rn.f32 	%f635, %f517, %f523, %f555;
	fma.rn.f32 	%f636, %f517, %f524, %f556;
	fma.rn.f32 	%f637, %f517, %f525, %f557;
	fma.rn.f32 	%f638, %f517, %f526, %f558;
	fma.rn.f32 	%f639, %f517, %f527, %f559;
	fma.rn.f32 	%f640, %f517, %f528, %f560;
	fma.rn.f32 	%f641, %f517, %f529, %f561;
	fma.rn.f32 	%f642, %f518, %f522, %f562;
	fma.rn.f32 	%f643, %f518, %f523, %f563;
	fma.rn.f32 	%f644, %f518, %f524, %f564;
	fma.rn.f32 	%f645, %f518, %f525, %f565;
	fma.rn.f32 	%f646, %f518, %f526, %f566;
	fma.rn.f32 	%f647, %f518, %f527, %f567;
	fma.rn.f32 	%f648, %f518, %f528, %f568;
	fma.rn.f32 	%f649, %f518, %f529, %f569;
	fma.rn.f32 	%f650, %f519, %f522, %f570;
	fma.rn.f32 	%f651, %f519, %f523, %f571;
	fma.rn.f32 	%f652, %f519, %f524, %f572;
	fma.rn.f32 	%f653, %f519, %f525, %f573;
	fma.rn.f32 	%f654, %f519, %f526, %f574;
	fma.rn.f32 	%f655, %f519, %f527, %f575;
	fma.rn.f32 	%f656, %f519, %f528, %f576;
	fma.rn.f32 	%f657, %f519, %f529, %f577;
	fma.rn.f32 	%f658, %f520, %f522, %f578;
	fma.rn.f32 	%f659, %f520, %f523, %f579;
	fma.rn.f32 	%f660, %f520, %f524, %f580;
	fma.rn.f32 	%f661, %f520, %f525, %f581;
	fma.rn.f32 	%f662, %f520, %f526, %f582;
	fma.rn.f32 	%f663, %f520, %f527, %f583;
	fma.rn.f32 	%f664, %f520, %f528, %f584;
	fma.rn.f32 	%f665, %f520, %f529, %f585;
	fma.rn.f32 	%f666, %f521, %f522, %f586;
	fma.rn.f32 	%f667, %f521, %f523, %f587;
	fma.rn.f32 	%f668, %f521, %f524, %f588;
	fma.rn.f32 	%f669, %f521, %f525, %f589;
	fma.rn.f32 	%f670, %f521, %f526, %f590;
	fma.rn.f32 	%f671, %f521, %f527, %f591;
	fma.rn.f32 	%f672, %f521, %f528, %f592;
	fma.rn.f32 	%f673, %f521, %f529, %f593;
	ld.shared.v4.f32 	{%f674, %f675, %f676, %f677}, [%r77+3584];
	ld.shared.v4.f32 	{%f678, %f679, %f680, %f681}, [%r77+3600];
	ld.shared.v4.f32 	{%f682, %f683, %f684, %f685}, [%r80+3584];
	ld.shared.v4.f32 	{%f686, %f687, %f688, %f689}, [%r80+3600];
	fma.rn.f32 	%f690, %f594, %f602, %f610;
	fma.rn.f32 	%f691, %f594, %f603, %f611;
	fma.rn.f32 	%f692, %f594, %f604, %f612;
	fma.rn.f32 	%f693, %f594, %f605, %f613;
	fma.rn.f32 	%f694, %f594, %f606, %f614;
	fma.rn.f32 	%f695, %f594, %f607, %f615;
	fma.rn.f32 	%f696, %f594, %f608, %f616;
	fma.rn.f32 	%f697, %f594, %f609, %f617;
	fma.rn.f32 	%f698, %f595, %f602, %f618;
	fma.rn.f32 	%f699, %f595, %f603, %f619;
	fma.rn.f32 	%f700, %f595, %f604, %f620;
	fma.rn.f32 	%f701, %f595, %f605, %f621;
	fma.rn.f32 	%f702, %f595, %f606, %f622;
	fma.rn.f32 	%f703, %f595, %f607, %f623;
	fma.rn.f32 	%f704, %f595, %f608, %f624;
	fma.rn.f32 	%f705, %f595, %f609, %f625;
	fma.rn.f32 	%f706, %f596, %f602, %f626;
	fma.rn.f32 	%f707, %f596, %f603, %f627;
	fma.rn.f32 	%f708, %f596, %f604, %f628;
	fma.rn.f32 	%f709, %f596, %f605, %f629;
	fma.rn.f32 	%f710, %f596, %f606, %f630;
	fma.rn.f32 	%f711, %f596, %f607, %f631;
	fma.rn.f32 	%f712, %f596, %f608, %f632;
	fma.rn.f32 	%f713, %f596, %f609, %f633;
	fma.rn.f32 	%f714, %f597, %f602, %f634;
	fma.rn.f32 	%f715, %f597, %f603, %f635;
	fma.rn.f32 	%f716, %f597, %f604, %f636;
	fma.rn.f32 	%f717, %f597, %f605, %f637;
	fma.rn.f32 	%f718, %f597, %f606, %f638;
	fma.rn.f32 	%f719, %f597, %f607, %f639;
	fma.rn.f32 	%f720, %f597, %f608, %f640;
	fma.rn.f32 	%f721, %f597, %f609, %f641;
	fma.rn.f32 	%f722, %f598, %f602, %f642;
	fma.rn.f32 	%f723, %f598, %f603, %f643;
	fma.rn.f32 	%f724, %f598, %f604, %f644;
	fma.rn.f32 	%f725, %f598, %f605, %f645;
	fma.rn.f32 	%f726, %f598, %f606, %f646;
	fma.rn.f32 	%f727, %f598, %f607, %f647;
	fma.rn.f32 	%f728, %f598, %f608, %f648;
	fma.rn.f32 	%f729, %f598, %f609, %f649;
	fma.rn.f32 	%f730, %f599, %f602, %f650;
	fma.rn.f32 	%f731, %f599, %f603, %f651;
	fma.rn.f32 	%f732, %f599, %f604, %f652;
	fma.rn.f32 	%f733, %f599, %f605, %f653;
	fma.rn.f32 	%f734, %f599, %f606, %f654;
	fma.rn.f32 	%f735, %f599, %f607, %f655;
	fma.rn.f32 	%f736, %f599, %f608, %f656;
	fma.rn.f32 	%f737, %f599, %f609, %f657;
	fma.rn.f32 	%f738, %f600, %f602, %f658;
	fma.rn.f32 	%f739, %f600, %f603, %f659;
	fma.rn.f32 	%f740, %f600, %f604, %f660;
	fma.rn.f32 	%f741, %f600, %f605, %f661;
	fma.rn.f32 	%f742, %f600, %f606, %f662;
	fma.rn.f32 	%f743, %f600, %f607, %f663;
	fma.rn.f32 	%f744, %f600, %f608, %f664;
	fma.rn.f32 	%f745, %f600, %f609, %f665;
	fma.rn.f32 	%f746, %f601, %f602, %f666;
	fma.rn.f32 	%f747, %f601, %f603, %f667;
	fma.rn.f32 	%f748, %f601, %f604, %f668;
	fma.rn.f32 	%f749, %f601, %f605, %f669;
	fma.rn.f32 	%f750, %f601, %f606, %f670;
	fma.rn.f32 	%f751, %f601, %f607, %f671;
	fma.rn.f32 	%f752, %f601, %f608, %f672;
	fma.rn.f32 	%f753, %f601, %f609, %f673;
	bar.sync 	0;
	add.s32 	%r81, %r71, %r69;
	add.s32 	%r82, %r81, %r76;
	ld.shared.v4.f32 	{%f817, %f816, %f815, %f814}, [%r82];
	ld.shared.v4.f32 	{%f813, %f812, %f811, %f810}, [%r82+16];
	add.s32 	%r83, %r73, %r69;
	add.s32 	%r84, %r83, %r79;
	ld.shared.v4.f32 	{%f833, %f832, %f831, %f830}, [%r84];
	ld.shared.v4.f32 	{%f829, %f828, %f827, %f826}, [%r84+16];
	fma.rn.f32 	%f801, %f674, %f682, %f690;
	fma.rn.f32 	%f800, %f674, %f683, %f691;
	fma.rn.f32 	%f799, %f674, %f684, %f692;
	fma.rn.f32 	%f798, %f674, %f685, %f693;
	fma.rn.f32 	%f797, %f674, %f686, %f694;
	fma.rn.f32 	%f796, %f674, %f687, %f695;
	fma.rn.f32 	%f795, %f674, %f688, %f696;
	fma.rn.f32 	%f794, %f674, %f689, %f697;
	fma.rn.f32 	%f793, %f675, %f682, %f698;
	fma.rn.f32 	%f792, %f675, %f683, %f699;
	fma.rn.f32 	%f791, %f675, %f684, %f700;
	fma.rn.f32 	%f790, %f675, %f685, %f701;
	fma.rn.f32 	%f789, %f675, %f686, %f702;
	fma.rn.f32 	%f788, %f675, %f687, %f703;
	fma.rn.f32 	%f787, %f675, %f688, %f704;
	fma.rn.f32 	%f786, %f675, %f689, %f705;
	fma.rn.f32 	%f785, %f676, %f682, %f706;
	fma.rn.f32 	%f784, %f676, %f683, %f707;
	fma.rn.f32 	%f783, %f676, %f684, %f708;
	fma.rn.f32 	%f782, %f676, %f685, %f709;
	fma.rn.f32 	%f781, %f676, %f686, %f710;
	fma.rn.f32 	%f780, %f676, %f687, %f711;
	fma.rn.f32 	%f779, %f676, %f688, %f712;
	fma.rn.f32 	%f778, %f676, %f689, %f713;
	fma.rn.f32 	%f777, %f677, %f682, %f714;
	fma.rn.f32 	%f776, %f677, %f683, %f715;
	fma.rn.f32 	%f775, %f677, %f684, %f716;
	fma.rn.f32 	%f774, %f677, %f685, %f717;
	fma.rn.f32 	%f773, %f677, %f686, %f718;
	fma.rn.f32 	%f772, %f677, %f687, %f719;
	fma.rn.f32 	%f771, %f677, %f688, %f720;
	fma.rn.f32 	%f770, %f677, %f689, %f721;
	fma.rn.f32 	%f769, %f678, %f682, %f722;
	fma.rn.f32 	%f768, %f678, %f683, %f723;
	fma.rn.f32 	%f767, %f678, %f684, %f724;
	fma.rn.f32 	%f766, %f678, %f685, %f725;
	fma.rn.f32 	%f765, %f678, %f686, %f726;
	fma.rn.f32 	%f764, %f678, %f687, %f727;
	fma.rn.f32 	%f763, %f678, %f688, %f728;
	fma.rn.f32 	%f762, %f678, %f689, %f729;
	fma.rn.f32 	%f761, %f679, %f682, %f730;
	fma.rn.f32 	%f760, %f679, %f683, %f731;
	fma.rn.f32 	%f759, %f679, %f684, %f732;
	fma.rn.f32 	%f758, %f679, %f685, %f733;
	fma.rn.f32 	%f757, %f679, %f686, %f734;
	fma.rn.f32 	%f756, %f679, %f687, %f735;
	fma.rn.f32 	%f755, %f679, %f688, %f736;
	fma.rn.f32 	%f754, %f679, %f689, %f737;
	fma.rn.f32 	%f802, %f680, %f682, %f738;
	fma.rn.f32 	%f803, %f680, %f683, %f739;
	fma.rn.f32 	%f804, %f680, %f684, %f740;
	fma.rn.f32 	%f805, %f680, %f685, %f741;
	fma.rn.f32 	%f806, %f680, %f686, %f742;
	fma.rn.f32 	%f807, %f680, %f687, %f743;
	fma.rn.f32 	%f808, %f680, %f688, %f744;
	fma.rn.f32 	%f809, %f680, %f689, %f745;
	fma.rn.f32 	%f818, %f681, %f682, %f746;
	fma.rn.f32 	%f819, %f681, %f683, %f747;
	fma.rn.f32 	%f820, %f681, %f684, %f748;
	fma.rn.f32 	%f821, %f681, %f685, %f749;
	fma.rn.f32 	%f822, %f681, %f686, %f750;
	fma.rn.f32 	%f823, %f681, %f687, %f751;
	fma.rn.f32 	%f824, %f681, %f688, %f752;
	fma.rn.f32 	%f825, %f681, %f689, %f753;
	add.s64 	%rd36, %rd36, 32;
	shl.b32 	%r85, %r93, 3;
	add.s32 	%r97, %r97, %r85;
	mov.u32 	%r98, %r6;
	@%p2 bra 	$L__BB0_1;
	ld.param.u32 	%r94, [_Z8sgemm_myILi128ELi8ELi128ELi8ELi8ELb0EEvPfS0_S0_iii_param_4];
	ld.param.u64 	%rd35, [_Z8sgemm_myILi128ELi8ELi128ELi8ELi8ELb0EEvPfS0_S0_iii_param_2];
	cvta.to.global.u64 	%rd23, %rd35;
	mov.u32 	%r86, %ctaid.y;
	shl.b32 	%r87, %r86, 7;
	add.s32 	%r88, %r87, %r7;
	mov.u32 	%r89, %ctaid.x;
	shl.b32 	%r90, %r89, 7;
	add.s32 	%r91, %r90, %r8;
	mad.lo.s32 	%r92, %r88, %r94, %r91;
	mul.wide.s32 	%rd24, %r92, 4;
	add.s64 	%rd25, %rd23, %rd24;
	st.global.v4.f32 	[%rd25], {%f801, %f800, %f799, %f798};
	st.global.v4.f32 	[%rd25+16], {%f797, %f796, %f795, %f794};
	mul.wide.s32 	%rd26, %r94, 4;
	add.s64 	%rd27, %rd25, %rd26;
	st.global.v4.f32 	[%rd27], {%f793, %f792, %f791, %f790};
	st.global.v4.f32 	[%rd27+16], {%f789, %f788, %f787, %f786};
	add.s64 	%rd28, %rd27, %rd26;
	st.global.v4.f32 	[%rd28], {%f785, %f784, %f783, %f782};
	st.global.v4.f32 	[%rd28+16], {%f781, %f780, %f779, %f778};
	add.s64 	%rd29, %rd28, %rd26;
	st.global.v4.f32 	[%rd29], {%f777, %f776, %f775, %f774};
	st.global.v4.f32 	[%rd29+16], {%f773, %f772, %f771, %f770};
	add.s64 	%rd30, %rd29, %rd26;
	st.global.v4.f32 	[%rd30], {%f769, %f768, %f767, %f766};
	st.global.v4.f32 	[%rd30+16], {%f765, %f764, %f763, %f762};
	add.s64 	%rd31, %rd30, %rd26;
	st.global.v4.f32 	[%rd31], {%f761, %f760, %f759, %f758};
	st.global.v4.f32 	[%rd31+16], {%f757, %f756, %f755, %f754};
	add.s64 	%rd32, %rd31, %rd26;
	st.global.v4.f32 	[%rd32], {%f802, %f803, %f804, %f805};
	st.global.v4.f32 	[%rd32+16], {%f806, %f807, %f808, %f809};
	add.s64 	%rd33, %rd32, %rd26;
	st.global.v4.f32 	[%rd33], {%f818, %f819, %f820, %f821};
	st.global.v4.f32 	[%rd33+16], {%f822, %f823, %f824, %f825};
	ret;

}


// ===== COMPILED SASS (sm_100) =====

	.target	sm_100

	.elftype	@"ET_EXEC"


//--------------------- .note.nv.tkinfo           --------------------------
	.section	.note.nv.tkinfo,"",@"SHT_NOTE"
	.sectionflags	@"SHF_NOTE_NV_TKINFO"
	.tkinfo
        /*0018*/ 	.word	0x00000002
        /*0030*/ 	.string	""
        /*0030*/ 	.string	"ptxas"
        /*0030*/ 	.string	"Cuda compilation tools, release 13.0, V13.0.88"
        /*0030*/ 	.string	"Build cuda_13.0.r13.0/compiler.36424714_0"
        /*0030*/ 	.string	"-arch sm_100 -m 64 "



//--------------------- .note.nv.cuinfo           --------------------------
	.section	.note.nv.cuinfo,"",@"SHT_NOTE"
	.sectionflags	@"SHF_NOTE_NV_CUINFO"
        /*0018*/ 	.short	0x0002
        /*001a*/ 	.short	0x0064
        /*001c*/ 	.short	0x0082
	.zero		2


//--------------------- .nv.info                  --------------------------
	.section	.nv.info,"",@"SHT_CUDA_INFO"
	.align	4


	//----- nvinfo : EIATTR_REGCOUNT
	.align		4
        /*0000*/ 	.byte	0x04, 0x2f
        /*0002*/ 	.short	(.L_1 - .L_0)
	.align		4
.L_0:
        /*0004*/ 	.word	index@(_Z8sgemm_myILi128ELi8ELi128ELi8ELi8ELb0EEvPfS0_S0_iii)
        /*0008*/ 	.word	0x0000007b


	//----- nvinfo : EIATTR_FRAME_SIZE
	.align		4
.L_1:
        /*000c*/ 	.byte	0x04, 0x11
        /*000e*/ 	.short	(.L_3 - .L_2)
	.align		4
.L_2:
        /*0010*/ 	.word	index@(_Z8sgemm_myILi128ELi8ELi128ELi8ELi8ELb0EEvPfS0_S0_iii)
        /*0014*/ 	.word	0x00000000


	//----- nvinfo : EIATTR_MIN_STACK_SIZE
	.align		4
.L_3:
        /*0018*/ 	.byte	0x04, 0x12
        /*001a*/ 	.short	(.L_5 - .L_4)
	.align		4
.L_4:
        /*001c*/ 	.word	index@(_Z8sgemm_myILi128ELi8ELi128ELi8ELi8ELb0EEvPfS0_S0_iii)
        /*0020*/ 	.word	0x00000000
.L_5:


//--------------------- .nv.compat                --------------------------
	.section	.nv.compat,"",@"SHT_CUDA_COMPAT_INFO"
	.align	4
        /*0000*/ 	.byte	0x02, 0x09, 0x00, 0x00, 0x02, 0x02, 0x01, 0x00, 0x02, 0x05, 0x05, 0x00, 0x03, 0x07, 0x01, 0x01
        /*0010*/ 	.byte	0x02, 0x03, 0x00, 0x00, 0x02, 0x06, 0x01, 0x00, 0x04, 0x0b, 0x08, 0x00, 0x09, 0x00, 0x00, 0x00
        /*0020*/ 	.byte	0x00, 0x00, 0x00, 0x00


//--------------------- .nv.info._Z8sgemm_myILi128ELi8ELi128ELi8ELi8ELb0EEvPfS0_S0_iii --------------------------
	.section	.nv.info._Z8sgemm_myILi128ELi8ELi128ELi8ELi8ELb0EEvPfS0_S0_iii,"",@"SHT_CUDA_INFO"
	.sectionflags	@""
	.align	4


	//----- nvinfo : EIATTR_CUDA_API_VERSION
	.align		4
        /*0000*/ 	.byte	0x04, 0x37
        /*0002*/ 	.short	(.L_7 - .L_6)
.L_6:
        /*0004*/ 	.word	0x00000082


	//----- nvinfo : EIATTR_KPARAM_INFO
	.align		4
.L_7:
        /*0008*/ 	.byte	0x04, 0x17
        /*000a*/ 	.short	(.L_9 - .L_8)
.L_8:
        /*000c*/ 	.word	0x00000000
        /*0010*/ 	.short	0x0005
        /*0012*/ 	.short	0x0020
        /*0014*/ 	.byte	0x00, 0xf0, 0x11, 0x00


	//----- nvinfo : EIATTR_KPARAM_INFO
	.align		4
.L_9:
        /*0018*/ 	.byte	0x04, 0x17
        /*001a*/ 	.short	(.L_11 - .L_10)
.L_10:
        /*001c*/ 	.word	0x00000000
        /*0020*/ 	.short	0x0004
        /*0022*/ 	.short	0x001c
        /*0024*/ 	.byte	0x00, 0xf0, 0x11, 0x00


	//----- nvinfo : EIATTR_KPARAM_INFO
	.align		4
.L_11:
        /*0028*/ 	.byte	0x04, 0x17
        /*002a*/ 	.short	(.L_13 - .L_12)
.L_12:
        /*002c*/ 	.word	0x00000000
        /*0030*/ 	.short	0x0003
        /*0032*/ 	.short	0x0018
        /*0034*/ 	.byte	0x00, 0xf0, 0x11, 0x00


	//----- nvinfo : EIATTR_KPARAM_INFO
	.align		4
.L_13:
        /*0038*/ 	.byte	0x04, 0x17
        /*003a*/ 	.short	(.L_15 - .L_14)
.L_14:
        /*003c*/ 	.word	0x00000000
        /*0040*/ 	.short	0x0002
        /*0042*/ 	.short	0x0010
        /*0044*/ 	.byte	0x00, 0xf5, 0x21, 0x00


	//----- nvinfo : EIATTR_KPARAM_INFO
	.align		4
.L_15:
        /*0048*/ 	.byte	0x04, 0x17
        /*004a*/ 	.short	(.L_17 - .L_16)
.L_16:
        /*004c*/ 	.word	0x00000000
        /*0050*/ 	.short	0x0001
        /*0052*/ 	.short	0x0008
        /*0054*/ 	.byte	0x00, 0xf5, 0x21, 0x00


	//----- nvinfo : EIATTR_KPARAM_INFO
	.align		4
.L_17:
        /*0058*/ 	.byte	0x04, 0x17
        /*005a*/ 	.short	(.L_19 - .L_18)
.L_18:
        /*005c*/ 	.word	0x00000000
        /*0060*/ 	.short	0x0000
        /*0062*/ 	.short	0x0000
        /*0064*/ 	.byte	0x00, 0xf5, 0x21, 0x00


	//----- nvinfo : EIATTR_SPARSE_MMA_MASK
	.align		4
.L_19:
        /*0068*/ 	.byte	0x03, 0x50
        /*006a*/ 	.short	0x0000


	//----- nvinfo : EIATTR_MAXREG_COUNT
	.align		4
        /*006c*/ 	.byte	0x03, 0x1b
        /*006e*/ 	.short	0x00ff


	//----- nvinfo : EIATTR_NUM_BARRIERS
	.align		4
        /*0070*/ 	.byte	0x02, 0x4c
        /*0072*/ 	.byte	0x01
	.zero		1


	//----- nvinfo : EIATTR_MERCURY_ISA_VERSION
	.align		4
        /*0074*/ 	.byte	0x03, 0x5f
        /*0076*/ 	.short	0x0101


	//----- nvinfo : EIATTR_VRC_CTA_INIT_COUNT
	.align		4
        /*0078*/ 	.byte	0x02, 0x4a
	.zero		1
	.zero		1


	//----- nvinfo : EIATTR_EXIT_INSTR_OFFSETS
	.align		4
        /*007c*/ 	.byte	0x04, 0x1c
        /*007e*/ 	.short	(.L_21 - .L_20)


	//   ....[0]....
.L_20:
        /*0080*/ 	.word	0x00002de0


	//----- nvinfo : EIATTR_CBANK_PARAM_SIZE
	.align		4
.L_21:
        /*0084*/ 	.byte	0x03, 0x19
        /*0086*/ 	.short	0x0024


	//----- nvinfo : EIATTR_PARAM_CBANK
	.align		4
        /*0088*/ 	.byte	0x04, 0x0a
        /*008a*/ 	.short	(.L_23 - .L_22)
	.align		4
.L_22:
        /*008c*/ 	.word	index@(.nv.constant0._Z8sgemm_myILi128ELi8ELi128ELi8ELi8ELb0EEvPfS0_S0_iii)
        /*0090*/ 	.short	0x0380
        /*0092*/ 	.short	0x0024


	//----- nvinfo : EIATTR_SW_WAR
	.align		4
.L_23:
        /*0094*/ 	.byte	0x04, 0x36
        /*0096*/ 	.short	(.L_25 - .L_24)
.L_24:
        /*0098*/ 	.word	0x00000008
.L_25:


//--------------------- .nv.callgraph             --------------------------
	.section	.nv.callgraph,"",@"SHT_CUDA_CALLGRAPH"
	.align	4
	.sectionentsize	8
	.align		4
        /*0000*/ 	.word	0x00000000
	.align		4
        /*0004*/ 	.word	0xffffffff
	.align		4
        /*0008*/ 	.word	0x00000000
	.align		4
        /*000c*/ 	.word	0xfffffffe
	.align		4
        /*0010*/ 	.word	0x00000000
	.align		4
        /*0014*/ 	.word	0xfffffffd
	.align		4
        /*0018*/ 	.word	0x00000000
	.align		4
        /*001c*/ 	.word	0xfffffffc


//--------------------- .text._Z8sgemm_myILi128ELi8ELi128ELi8ELi8ELb0EEvPfS0_S0_iii --------------------------
	.section	.text._Z8sgemm_myILi128ELi8ELi128ELi8ELi8ELb0EEvPfS0_S0_iii,"ax",@progbits
	.align	128
        .global         _Z8sgemm_myILi128ELi8ELi128ELi8ELi8ELb0EEvPfS0_S0_iii
        .type           _Z8sgemm_myILi128ELi8ELi128ELi8ELi8ELb0EEvPfS0_S0_iii,@function
        .size           _Z8sgemm_myILi128ELi8ELi128ELi8ELi8ELb0EEvPfS0_S0_iii,(.L_x_3 - _Z8sgemm_myILi128ELi8ELi128ELi8ELi8ELb0EEvPfS0_S0_iii)
        .other          _Z8sgemm_myILi128ELi8ELi128ELi8ELi8ELb0EEvPfS0_S0_iii,@"STO_CUDA_ENTRY STV_DEFAULT"
_Z8sgemm_myILi128ELi8ELi128ELi8ELi8ELb0EEvPfS0_S0_iii:
.text._Z8sgemm_myILi128ELi8ELi128ELi8ELi8ELb0EEvPfS0_S0_iii:
[----:B------:R-:W-:Y:S01]  /*0000*/  LDC R1, c[0x0][0x37c] ;  /* 0x0000df00ff017b82 */ /* 0x000fe20000000800 */
[----:B------:R-:W0:Y:S07]  /*0010*/  S2R R14, SR_TID.X ;  /* 0x00000000000e7919 */ /* 0x000e2e0000002100 */
[----:B------:R-:W1:Y:S01]  /*0020*/  S2UR UR4, SR_CTAID.Y ;  /* 0x00000000000479c3 */ /* 0x000e620000002600 */
[----:B------:R-:W2:Y:S01]  /*0030*/  LDCU.64 UR6, c[0x0][0x380] ;  /* 0x00007000ff0677ac */ /* 0x000ea20008000a00 */
[----:B------:R-:W3:Y:S01]  /*0040*/  S2R R21, SR_TID.Y ;  /* 0x0000000000157919 */ /* 0x000ee20000002200 */
[----:B------:R-:W4:Y:S01]  /*0050*/  LDCU UR10, c[0x0][0x39c] ;  /* 0x00007380ff0a77ac */ /* 0x000f220008000800 */
[----:B------:R-:W5:Y:S04]  /*0060*/  S2R R7, SR_CTAID.X ;  /* 0x0000000000077919 */ /* 0x000f680000002500 */
[----:B------:R-:W1:Y:S01]  /*0070*/  LDC R8, c[0x0][0x3a0] ;  /* 0x0000e800ff087b82 */ /* 0x000e620000000800 */
[----:B------:R-:W4:Y:S07]  /*0080*/  LDCU.64 UR8, c[0x0][0x358] ;  /* 0x00006b00ff0877ac */ /* 0x000f2e0008000a00 */
[----:B------:R-:W4:Y:S01]  /*0090*/  LDC.64 R4, c[0x0][0x388] ;  /* 0x0000e200ff047b82 */ /* 0x000f220000000a00 */
[----:B0-----:R-:W-:-:S02]  /*00a0*/  SHF.L.U32 R3, R14, 0x2, RZ ;  /* 0x000000020e037819 */ /* 0x001fc400000006ff */
[----:B---3--:R-:W-:Y:S02]  /*00b0*/  LEA R0, R21, R14, 0x4 ;  /* 0x0000000e15007211 */ /* 0x008fe400078e20ff */
[----:B------:R-:W-:Y:S02]  /*00c0*/  LOP3.LUT R3, R3, 0x4, RZ, 0xc0, !PT ;  /* 0x0000000403037812 */ /* 0x000fe400078ec0ff */
[----:B------:R-:W-:-:S04]  /*00d0*/  LOP3.LUT R2, R0, 0xffff, RZ, 0xc0, !PT ;  /* 0x0000ffff00027812 */ /* 0x000fc800078ec0ff */
[----:B------:R-:W-:-:S04]  /*00e0*/  SHF.R.U32.HI R2, RZ, 0x1, R2 ;  /* 0x00000001ff027819 */ /* 0x000fc80000011602 */
[----:B------:R-:W-:Y:S01]  /*00f0*/  LOP3.LUT R6, R2, 0xffff, RZ, 0xc0, !PT ;  /* 0x0000ffff02067812 */ /* 0x000fe200078ec0ff */
[----:B-1----:R-:W-:-:S04]  /*0100*/  IMAD R2, R8, UR4, RZ ;  /* 0x0000000408027c24 */ /* 0x002fc8000f8e02ff */
[----:B------:R-:W-:Y:S01]  /*0110*/  IMAD R8, R6, R8, R3 ;  /* 0x0000000806087224 */ /* 0x000fe200078e0203 */
[----:B------:R-:W-:Y:S02]  /*0120*/  SHF.L.U32 R3, R2, 0x7, RZ ;  /* 0x0000000702037819 */ /* 0x000fe400000006ff */
[----:B------:R-:W-:Y:S02]  /*0130*/  SHF.L.U32 R2, R0, 0x2, RZ ;  /* 0x0000000200027819 */ /* 0x000fe400000006ff */
[----:B------:R-:W-:Y:S02]  /*0140*/  SHF.R.S32.HI R10, RZ, 0x1f, R8 ;  /* 0x0000001fff0a7819 */ /* 0x000fe40000011408 */
[C---:B------:R-:W-:Y:S02]  /*0150*/  IADD3 R8, P0, PT, R3.reuse, R8, RZ ;  /* 0x0000000803087210 */ /* 0x040fe40007f1e0ff */
[----:B------:R-:W-:Y:S02]  /*0160*/  LOP3.LUT R90, R2, 0x7c, RZ, 0xc0, !PT ;  /* 0x0000007c025a7812 */ /* 0x000fe400078ec0ff */
[----:B------:R-:W-:-:S02]  /*0170*/  LEA.HI.X.SX32 R9, R3, R10, 0x1, P0 ;  /* 0x0000000a03097211 */ /* 0x000fc400000f0eff */
[----:B-----5:R-:W-:Y:S02]  /*0180*/  SHF.L.U32 R3, R7, 0x7, RZ ;  /* 0x0000000707037819 */ /* 0x020fe400000006ff */
[----:B------:R-:W-:Y:S02]  /*0190*/  SHF.R.U32.HI R7, RZ, 0x5, R0 ;  /* 0x00000005ff077819 */ /* 0x000fe40000011600 */
[----:B--2---:R-:W-:Y:S01]  /*01a0*/  LEA R2, P0, R8, UR6, 0x2 ;  /* 0x0000000608027c11 */ /* 0x004fe2000f8010ff */
[----:B----4-:R-:W-:-:S03]  /*01b0*/  IMAD.WIDE.U32 R4, R3, 0x4, R4 ;  /* 0x0000000403047825 */ /* 0x010fc600078e0004 */
[----:B------:R-:W-:Y:S01]  /*01c0*/  LEA.HI.X R3, R8, UR7, R9, 0x2, P0 ;  /* 0x0000000708037c11 */ /* 0x000fe200080f1409 */
[----:B------:R-:W-:-:S04]  /*01d0*/  IMAD R9, R7, UR10, R90 ;  /* 0x0000000a07097c24 */ /* 0x000fc8000f8e025a */
[----:B------:R-:W-:Y:S02]  /*01e0*/  IMAD.WIDE R4, R9, 0x4, R4 ;  /* 0x0000000409047825 */ /* 0x000fe400078e0204 */
[----:B------:R0:W2:Y:S04]  /*01f0*/  LDG.E.128.CONSTANT R8, desc[UR8][R2.64] ;  /* 0x0000000802087981 */ /* 0x0000a8000c1e9d00 */
[----:B------:R1:W3:Y:S01]  /*0200*/  LDG.E.128.CONSTANT R16, desc[UR8][R4.64] ;  /* 0x0000000804107981 */ /* 0x0002e2000c1e9d00 */
[----:B------:R-:W4:Y:S01]  /*0210*/  S2UR UR6, SR_CgaCtaId ;  /* 0x00000000000679c3 */ /* 0x000f220000008800 */
[----:B------:R-:W-:Y:S01]  /*0220*/  UMOV UR4, 0x400 ;  /* 0x0000040000047882 */ /* 0x000fe20000000000 */
[----:B------:R-:W-:Y:S01]  /*0230*/  SHF.L.U32 R12, R14, 0xb, RZ ;  /* 0x0000000b0e0c7819 */ /* 0x000fe200000006ff */
[----:B------:R-:W-:Y:S01]  /*0240*/  UIADD3 UR5, UPT, UPT, UR4, 0x2000, URZ ;  /* 0x0000200004057890 */ /* 0x000fe2000fffe0ff */
[----:B------:R-:W-:-:S02]  /*0250*/  SHF.L.U32 R0, R0, 0x4, RZ ;  /* 0x0000000400007819 */ /* 0x000fc400000006ff */
[----:B------:R-:W-:Y:S02]  /*0260*/  CS2R R74, SRZ ;  /* 0x00000000004a7805 */ /* 0x000fe4000001ff00 */
[----:B------:R-:W-:Y:S02]  /*0270*/  LOP3.LUT R12, R12, 0x800, RZ, 0xc0, !PT ;  /* 0x000008000c0c7812 */ /* 0x000fe400078ec0ff */
[----:B------:R-:W-:Y:S02]  /*0280*/  CS2R R72, SRZ ;  /* 0x0000000000487805 */ /* 0x000fe4000001ff00 */
[----:B------:R-:W-:Y:S02]  /*0290*/  LOP3.LUT R15, R0, 0x1f0, RZ, 0xc0, !PT ;  /* 0x000001f0000f7812 */ /* 0x000fe400078ec0ff */
[----:B------:R-:W-:Y:S02]  /*02a0*/  CS2R R70, SRZ ;  /* 0x0000000000467805 */ /* 0x000fe4000001ff00 */
[----:B0-----:R-:W-:-:S02]  /*02b0*/  IADD3 R2, P0, PT, R2, 0x20, RZ ;  /* 0x0000002002027810 */ /* 0x001fc40007f1e0ff */
[----:B------:R-:W-:Y:S02]  /*02c0*/  CS2R R68, SRZ ;  /* 0x0000000000447805 */ /* 0x000fe4000001ff00 */
[----:B------:R-:W-:Y:S02]  /*02d0*/  CS2R R66, SRZ ;  /* 0x0000000000427805 */ /* 0x000fe4000001ff00 */
[----:B------:R-:W-:Y:S02]  /*02e0*/  CS2R R64, SRZ ;  /* 0x0000000000407805 */ /* 0x000fe4000001ff00 */
[----:B------:R-:W-:Y:S02]  /*02f0*/  CS2R R62, SRZ ;  /* 0x00000000003e7805 */ /* 0x000fe4000001ff00 */
[----:B------:R-:W-:Y:S02]  /*0300*/  CS2R R60, SRZ ;  /* 0x00000000003c7805 */ /* 0x000fe4000001ff00 */
[----:B------:R-:W-:-:S02]  /*0310*/  CS2R R58, SRZ ;  /* 0x00000000003a7805 */ /* 0x000fc4000001ff00 */
[----:B------:R-:W-:Y:S02]  /*0320*/  CS2R R56, SRZ ;  /* 0x0000000000387805 */ /* 0x000fe4000001ff00 */
[----:B------:R-:W-:Y:S02]  /*0330*/  CS2R R54, SRZ ;  /* 0x0000000000367805 */ /* 0x000fe4000001ff00 */
[----:B------:R-:W-:Y:S02]  /*0340*/  CS2R R52, SRZ ;  /* 0x0000000000347805 */ /* 0x000fe4000001ff00 */
[----:B------:R-:W-:Y:S02]  /*0350*/  CS2R R50, SRZ ;  /* 0x0000000000327805 */ /* 0x000fe4000001ff00 */
[----:B------:R-:W-:Y:S02]  /*0360*/  CS2R R48, SRZ ;  /* 0x0000000000307805 */ /* 0x000fe4000001ff00 */
[----:B------:R-:W-:-:S02]  /*0370*/  CS2R R46, SRZ ;  /* 0x00000000002e7805 */ /* 0x000fc4000001ff00 */
[----:B------:R-:W-:Y:S01]  /*0380*/  CS2R R44, SRZ ;  /* 0x00000000002c7805 */ /* 0x000fe2000001ff00 */
[----:B----4-:R-:W-:Y:S01]  /*0390*/  ULEA UR4, UR6, UR4, 0x18 ;  /* 0x0000000406047291 */ /* 0x010fe2000f8ec0ff */
[----:B------:R-:W-:Y:S01]  /*03a0*/  CS2R R42, SRZ ;  /* 0x00000000002a7805 */ /* 0x000fe2000001ff00 */
[----:B------:R-:W-:Y:S01]  /*03b0*/  ULEA UR5, UR6, UR5, 0x18 ;  /* 0x0000000506057291 */ /* 0x000fe2000f8ec0ff */
[----:B------:R-:W-:Y:S02]  /*03c0*/  CS2R R40, SRZ ;  /* 0x0000000000287805 */ /* 0x000fe4000001ff00 */
[----:B------:R-:W-:Y:S02]  /*03d0*/  CS2R R22, SRZ ;  /* 0x0000000000167805 */ /* 0x000fe4000001ff00 */
[----:B------:R-:W-:Y:S02]  /*03e0*/  CS2R R76, SRZ ;  /* 0x00000000004c7805 */ /* 0x000fe4000001ff00 */
[----:B------:R-:W-:-:S02]  /*03f0*/  IADD3 R13, PT, PT, R12, UR4, RZ ;  /* 0x000000040c0d7c10 */ /* 0x000fc4000fffe0ff */
[----:B------:R-:W-:Y:S02]  /*0400*/  CS2R R78, SRZ ;  /* 0x00000000004e7805 */ /* 0x000fe4000001ff00 */
[C---:B------:R-:W-:Y:S02]  /*0410*/  LEA R0, R7.reuse, UR5, 0x9 ;  /* 0x0000000507007c11 */ /* 0x040fe4000f8e48ff */
[----:B------:R-:W-:Y:S02]  /*0420*/  CS2R R84, SRZ ;  /* 0x0000000000547805 */ /* 0x000fe4000001ff00 */
[----:B------:R-:W-:Y:S02]  /*0430*/  LEA R13, R6, R13, 0x2 ;  /* 0x0000000d060d7211 */ /* 0x000fe400078e10ff */
[----:B------:R-:W-:Y:S02]  /*0440*/  CS2R R86, SRZ ;  /* 0x0000000000567805 */ /* 0x000fe4000001ff00 */
[----:B------:R-:W-:Y:S01]  /*0450*/  IADD3 R15, PT, PT, R0, R15, RZ ;  /* 0x0000000f000f7210 */ /* 0x000fe20007ffe0ff */
[----:B------:R-:W-:Y:S01]  /*0460*/  HFMA2 R0, -RZ, RZ, 0, 5.9604644775390625e-08 ;  /* 0x00000001ff007431 */ /* 0x000fe200000001ff */
[----:B------:R-:W-:-:S02]  /*0470*/  IADD3 R7, PT, PT, R7, 0x8, RZ ;  /* 0x0000000807077810 */ /* 0x000fc40007ffe0ff */
[----:B-1----:R-:W-:Y:S02]  /*0480*/  LEA R4, R21, UR4, 0x5 ;  /* 0x0000000415047c11 */ /* 0x002fe4000f8e28ff */
[----:B------:R-:W-:Y:S02]  /*0490*/  CS2R R20, SRZ ;  /* 0x0000000000147805 */ /* 0x000fe4000001ff00 */
[----:B------:R-:W-:Y:S01]  /*04a0*/  LEA R5, R14, UR5, 0x5 ;  /* 0x000000050e057c11 */ /* 0x000fe2000f8e28ff */
[----:B------:R-:W-:Y:S01]  /*04b0*/  IMAD R90, R7, UR10, R90 ;  /* 0x0000000a075a7c24 */ /* 0x000fe2000f8e025a */
[----:B------:R-:W-:Y:S02]  /*04c0*/  CS2R R6, SRZ ;  /* 0x0000000000067805 */ /* 0x000fe4000001ff00 */
[----:B------:R-:W-:Y:S01]  /*04d0*/  IADD3.X R3, PT, PT, RZ, R3, RZ, P0, !PT ;  /* 0x00000003ff037210 */ /* 0x000fe200007fe4ff */
[----:B------:R-:W0:Y:S01]  /*04e0*/  LDCU UR10, c[0x0][0x3a0] ;  /* 0x00007400ff0a77ac */ /* 0x000e220008000800 */
[----:B------:R-:W-:Y:S01]  /*04f0*/  UMOV UR4, URZ ;  /* 0x000000ff00047c82 */ /* 0x000fe20008000000 */
[----:B--2---:R-:W-:Y:S04]  /*0500*/  STS [R13], R8 ;  /* 0x000000080d007388 */ /* 0x004fe80000000800 */
[----:B------:R1:W-:Y:S04]  /*0510*/  STS [R13+0x200], R9 ;  /* 0x000200090d007388 */ /* 0x0003e80000000800 */
[----:B------:R-:W-:Y:S04]  /*0520*/  STS [R13+0x400], R10 ;  /* 0x0004000a0d007388 */ /* 0x000fe80000000800 */
[----:B------:R2:W-:Y:S01]  /*0530*/  STS [R13+0x600], R11 ;  /* 0x0006000b0d007388 */ /* 0x0005e20000000800 */
[----:B-1----:R-:W-:-:S03]  /*0540*/  CS2R R8, SRZ ;  /* 0x0000000000087805 */ /* 0x002fc6000001ff00 */
[----:B---3--:R1:W-:Y:S01]  /*0550*/  STS.128 [R15], R16 ;  /* 0x000000100f007388 */ /* 0x0083e20000000c00 */
[----:B------:R-:W-:Y:S01]  /*0560*/  BAR.SYNC.DEFER_BLOCKING 0x0 ;  /* 0x0000000000007b1d */ /* 0x000fe20000010000 */
[----:B--2---:R-:W-:Y:S02]  /*0570*/  CS2R R12, SRZ ;  /* 0x00000000000c7805 */ /* 0x004fe4000001ff00 */
[----:B------:R-:W-:Y:S02]  /*0580*/  CS2R R10, SRZ ;  /* 0x00000000000a7805 */ /* 0x000fe4000001ff00 */
[----:B-1----:R-:W-:Y:S02]  /*0590*/  CS2R R18, SRZ ;  /* 0x0000000000127805 */ /* 0x002fe4000001ff00 */
[----:B------:R-:W-:Y:S02]  /*05a0*/  CS2R R16, SRZ ;  /* 0x0000000000107805 */ /* 0x000fe4000001ff00 */
[----:B------:R-:W-:Y:S01]  /*05b0*/  CS2R R14, SRZ ;  /* 0x00000000000e7805 */ /* 0x000fe2000001ff00 */
[----:B------:R-:W1:Y:S04]  /*05c0*/  LDS.128 R36, [R4] ;  /* 0x0000000004247984 */ /* 0x000e680000000c00 */
[----:B------:R-:W2:Y:S04]  /*05d0*/  LDS.128 R32, [R4+0x10] ;  /* 0x0000100004207984 */ /* 0x000ea80000000c00 */
[----:B------:R-:W3:Y:S04]  /*05e0*/  LDS.128 R28, [R5] ;  /* 0x00000000051c7984 */ /* 0x000ee80000000c00 */
[----:B------:R4:W0:Y:S02]  /*05f0*/  LDS.128 R24, [R5+0x10] ;  /* 0x0000100005187984 */ /* 0x0008240000000c00 */
[----:B----4-:R-:W-:-:S07]  /*0600*/  CS2R R4, SRZ ;  /* 0x0000000000047805 */ /* 0x010fce000001ff00 */
.L_x_1:
[----:B------:R-:W4:Y:S01]  /*0610*/  S2UR UR6, SR_CgaCtaId ;  /* 0x00000000000679c3 */ /* 0x000f220000008800 */
[----:B------:R-:W5:Y:S01]  /*0620*/  S2R R88, SR_TID.Y ;  /* 0x0000000000587919 */ /* 0x000f620000002200 */
[-C--:B-1-3--:R-:W-:Y:S01]  /*0630*/  FFMA R81, R28, R36.reuse, R12 ;  /* 0x000000241c517223 */ /* 0x08afe2000000000c */
[-C--:B0-----:R-:W-:Y:S01]  /*0640*/  FFMA R12, R25, R36.reuse, R17 ;  /* 0x00000024190c7223 */ /* 0x081fe20000000011 */
[-C--:B------:R-:W-:Y:S01]  /*0650*/  FFMA R13, R29, R36.reuse, R13 ;  /* 0x000000241d0d7223 */ /* 0x080fe2000000000d */
[----:B------:R-:W0:Y:S01]  /*0660*/  S2R R89, SR_TID.X ;  /* 0x0000000000597919 */ /* 0x000e220000002100 */
[-C--:B------:R-:W-:Y:S01]  /*0670*/  FFMA R83, R30, R36.reuse, R14 ;  /* 0x000000241e537223 */ /* 0x080fe2000000000e */
[-C--:B------:R-:W-:Y:S01]  /*0680*/  FFMA R15, R31, R36.reuse, R15 ;  /* 0x000000241f0f7223 */ /* 0x080fe2000000000f */
[-C--:B------:R-:W-:Y:S01]  /*0690*/  FFMA R91, R24, R36.reuse, R16 ;  /* 0x00000024185b7223 */ /* 0x080fe20000000010 */
[CC--:B------:R-:W-:Y:S01]  /*06a0*/  FFMA R17, R26.reuse, R36.reuse, R18 ;  /* 0x000000241a117223 */ /* 0x0c0fe20000000012 */
[----:B------:R-:W-:Y:S01]  /*06b0*/  FFMA R36, R27, R36, R19 ;  /* 0x000000241b247223 */ /* 0x000fe20000000013 */
[-C--:B------:R-:W-:Y:S01]  /*06c0*/  FFMA R19, R26, R37.reuse, R42 ;  /* 0x000000251a137223 */ /* 0x080fe2000000002a */
[-C--:B------:R-:W-:Y:S01]  /*06d0*/  FFMA R114, R28, R37.reuse, R20 ;  /* 0x000000251c727223 */ /* 0x080fe20000000014 */
[-C--:B------:R-:W-:Y:S01]  /*06e0*/  FFMA R14, R29, R37.reuse, R21 ;  /* 0x000000251d0e7223 */ /* 0x080fe20000000015 */
[-C--:B------:R-:W-:Y:S01]  /*06f0*/  FFMA R16, R30, R37.reuse, R22 ;  /* 0x000000251e107223 */ /* 0x080fe20000000016 */
[-C--:B------:R-:W-:Y:S01]  /*0700*/  FFMA R18, R31, R37.reuse, R23 ;  /* 0x000000251f127223 */ /* 0x080fe20000000017 */
[-C--:B------:R-:W-:Y:S01]  /*0710*/  FFMA R40, R24, R37.reuse, R40 ;  /* 0x0000002518287223 */ /* 0x080fe20000000028 */
[-C--:B------:R-:W-:Y:S01]  /*0720*/  FFMA R80, R25, R37.reuse, R41 ;  /* 0x0000002519507223 */ /* 0x080fe20000000029 */
        /* <DEDUP_REMOVED lines=8> */
[----:B------:R-:W-:Y:S01]  /*07b0*/  UMOV UR5, 0x400 ;  /* 0x0000040000057882 */ /* 0x000fe20000000000 */
[----:B------:R-:W-:Y:S01]  /*07c0*/  FFMA R38, R27, R38, R51 ;  /* 0x000000261b267223 */ /* 0x000fe20000000033 */
[----:B--2---:R-:W-:Y:S01]  /*07d0*/  FFMA R96, R29, R33, R69 ;  /* 0x000000211d607223 */ /* 0x004fe20000000045 */
[----:B------:R-:W-:Y:S01]  /*07e0*/  UIADD3 UR4, UPT, UPT, UR4, 0x8, URZ ;  /* 0x0000000804047890 */ /* 0x000fe2000fffe0ff */
[C---:B------:R-:W-:Y:S01]  /*07f0*/  FFMA R112, R28.reuse, R39, R52 ;  /* 0x000000271c707223 */ /* 0x040fe20000000034 */
[C---:B------:R-:W-:Y:S01]  /*0800*/  FFMA R51, R28.reuse, R32, R60 ;  /* 0x000000201c337223 */ /* 0x040fe2000000003c */
[C---:B------:R-:W-:Y:S01]  /*0810*/  FFMA R108, R28.reuse, R33, R68 ;  /* 0x000000211c6c7223 */ /* 0x040fe20000000044 */
[CC--:B------:R-:W-:Y:S01]  /*0820*/  FFMA R69, R28.reuse, R34.reuse, R8 ;  /* 0x000000221c457223 */ /* 0x0c0fe20000000008 */
[----:B------:R-:W-:Y:S01]  /*0830*/  FFMA R102, R28, R35, R76 ;  /* 0x000000231c667223 */ /* 0x000fe2000000004c */
[----:B------:R-:W-:Y:S01]  /*0840*/  UIADD3 UR7, UPT, UPT, UR5, 0x2000, URZ ;  /* 0x0000200005077890 */ /* 0x000fe2000fffe0ff */
[----:B------:R-:W-:Y:S01]  /*0850*/  SHF.L.U32 R28, R0, 0xc, RZ ;  /* 0x0000000c001c7819 */ /* 0x000fe200000006ff */
[-C--:B------:R-:W-:Y:S01]  /*0860*/  FFMA R48, R27, R39.reuse, R59 ;  /* 0x000000271b307223 */ /* 0x080fe2000000003b */
[----:B----4-:R-:W-:Y:S01]  /*0870*/  ULEA UR5, UR6, UR5, 0x18 ;  /* 0x0000000506057291 */ /* 0x010fe2000f8ec0ff */
[----:B------:R-:W-:Y:S01]  /*0880*/  FFMA R59, R24, R34, R4 ;  /* 0x00000022183b7223 */ /* 0x000fe20000000004 */
[----:B------:R-:W-:Y:S01]  /*0890*/  UISETP.GE.AND UP0, UPT, UR4, UR10, UPT ;  /* 0x0000000a0400728c */ /* 0x000fe2000bf06270 */
[----:B------:R-:W-:Y:S01]  /*08a0*/  LOP3.LUT R4, R28, 0x1000, RZ, 0x3c, !PT ;  /* 0x000010001c047812 */ /* 0x000fe200078e3cff */
[----:B------:R-:W-:Y:S01]  /*08b0*/  ULEA UR7, UR6, UR7, 0x18 ;  /* 0x0000000706077291 */ /* 0x000fe2000f8ec0ff */
[-C--:B------:R-:W-:Y:S01]  /*08c0*/  FFMA R98, R29, R39.reuse, R53 ;  /* 0x000000271d627223 */ /* 0x080fe20000000035 */
[-C--:B------:R-:W-:Y:S01]  /*08d0*/  FFMA R50, R31, R39.reuse, R55 ;  /* 0x000000271f327223 */ /* 0x080fe20000000037 */
[----:B------:R-:W-:Y:S01]  /*08e0*/  IADD3 R45, PT, PT, R4, UR5, RZ ;  /* 0x00000005042d7c10 */ /* 0x000fe2000fffe0ff */
[-C--:B------:R-:W-:Y:S01]  /*08f0*/  FFMA R43, R26, R39.reuse, R58 ;  /* 0x000000271a2b7223 */ /* 0x080fe2000000003a */
[-C--:B------:R-:W-:Y:S01]  /*0900*/  FFMA R61, R29, R32.reuse, R61 ;  /* 0x000000201d3d7223 */ /* 0x080fe2000000003d */
[----:B------:R-:W-:Y:S01]  /*0910*/  IADD3 R4, PT, PT, R4, UR7, RZ ;  /* 0x0000000704047c10 */ /* 0x000fe2000fffe0ff */
[-C--:B------:R-:W-:Y:S01]  /*0920*/  FFMA R49, R30, R32.reuse, R62 ;  /* 0x000000201e317223 */ /* 0x080fe2000000003e */
[-C--:B------:R-:W-:Y:S01]  /*0930*/  FFMA R63, R31, R32.reuse, R63 ;  /* 0x000000201f3f7223 */ /* 0x080fe2000000003f */
[-C--:B------:R-:W-:Y:S01]  /*0940*/  FFMA R55, R24, R32.reuse, R64 ;  /* 0x0000002018377223 */ /* 0x080fe20000000040 */
[CC--:B------:R-:W-:Y:S01]  /*0950*/  FFMA R52, R25.reuse, R32.reuse, R65 ;  /* 0x0000002019347223 */ /* 0x0c0fe20000000041 */
[-C--:B------:R-:W-:Y:S01]  /*0960*/  FFMA R53, R26, R32.reuse, R66 ;  /* 0x000000201a357223 */ /* 0x080fe20000000042 */
[----:B------:R-:W-:Y:S01]  /*0970*/  FFMA R46, R25, R39, R57 ;  /* 0x00000027192e7223 */ /* 0x000fe20000000039 */
[----:B------:R-:W-:Y:S01]  /*0980*/  FFMA R32, R27, R32, R67 ;  /* 0x000000201b207223 */ /* 0x000fe20000000043 */
[----:B------:R-:W-:Y:S01]  /*0990*/  FFMA R58, R24, R33, R72 ;  /* 0x00000021183a7223 */ /* 0x000fe20000000048 */
[-C--:B------:R-:W-:Y:S01]  /*09a0*/  FFMA R54, R30, R39.reuse, R54 ;  /* 0x000000271e367223 */ /* 0x080fe20000000036 */
[----:B------:R-:W-:Y:S01]  /*09b0*/  FFMA R56, R24, R39, R56 ;  /* 0x0000002718387223 */ /* 0x000fe20000000038 */
[-C--:B------:R-:W-:Y:S01]  /*09c0*/  FFMA R70, R30, R33.reuse, R70 ;  /* 0x000000211e467223 */ /* 0x080fe20000000046 */
[-C--:B------:R-:W-:Y:S01]  /*09d0*/  FFMA R82, R31, R33.reuse, R71 ;  /* 0x000000211f527223 */ /* 0x080fe20000000047 */
[-C--:B------:R-:W-:Y:S01]  /*09e0*/  FFMA R68, R25, R33.reuse, R73 ;  /* 0x0000002119447223 */ /* 0x080fe20000000049 */
[-C--:B------:R-:W-:Y:S01]  /*09f0*/  FFMA R57, R26, R33.reuse, R74 ;  /* 0x000000211a397223 */ /* 0x080fe2000000004a */
[----:B------:R-:W-:Y:S01]  /*0a00*/  FFMA R72, R27, R33, R75 ;  /* 0x000000211b487223 */ /* 0x000fe2000000004b */
[CC--:B------:R-:W-:Y:S01]  /*0a10*/  FFMA R67, R30.reuse, R34.reuse, R10 ;  /* 0x000000221e437223 */ /* 0x0c0fe2000000000a */
        /* <DEDUP_REMOVED lines=8> */
[----:B------:R-:W-:Y:S01]  /*0aa0*/  FFMA R120, R24, R35, R84 ;  /* 0x0000002318787223 */ /* 0x000fe20000000054 */
[----:B-----5:R-:W-:-:S02]  /*0ab0*/  LEA R45, R88, R45, 0x5 ;  /* 0x0000002d582d7211 */ /* 0x020fc400078e28ff */
[----:B0-----:R-:W-:Y:S01]  /*0ac0*/  LEA R39, R89, R4, 0x5 ;  /* 0x0000000459277211 */ /* 0x001fe200078e28ff */
[----:B------:R-:W-:Y:S06]  /*0ad0*/  BRA.U UP0, `(.L_x_0) ;  /* 0x0000000100847547 */ /* 0x000fec000b800000 */
[----:B------:R-:W0:Y:S01]  /*0ae0*/  S2R R4, SR_CTAID.X ;  /* 0x0000000000047919 */ /* 0x000e220000002500 */
[----:B------:R-:W1:Y:S01]  /*0af0*/  LDC.64 R8, c[0x0][0x388] ;  /* 0x0000e200ff087b82 */ /* 0x000e620000000a00 */
[----:B0-----:R-:W-:-:S05]  /*0b00*/  SHF.L.U32 R5, R4, 0x7, RZ ;  /* 0x0000000704057819 */ /* 0x001fca00000006ff */
[----:B-1----:R-:W-:Y:S02]  /*0b10*/  IMAD.WIDE.U32 R8, R5, 0x4, R8 ;  /* 0x0000000405087825 */ /* 0x002fe400078e0008 */
[----:B------:R-:W2:Y:S02]  /*0b20*/  LDG.E.128.CONSTANT R4, desc[UR8][R2.64] ;  /* 0x0000000802047981 */ /* 0x000ea4000c1e9d00 */
[----:B------:R-:W-:-:S06]  /*0b30*/  IMAD.WIDE R8, R90, 0x4, R8 ;  /* 0x000000045a087825 */ /* 0x000fcc00078e0208 */
[----:B------:R-:W3:Y:S01]  /*0b40*/  LDG.E.128.CONSTANT R8, desc[UR8][R8.64] ;  /* 0x0000000808087981 */ /* 0x000ee2000c1e9d00 */
[----:B------:R-:W-:Y:S01]  /*0b50*/  MOV R20, 0x400 ;  /* 0x0000040000147802 */ /* 0x000fe20000000f00 */
[----:B------:R-:W0:Y:S03]  /*0b60*/  S2R R21, SR_CgaCtaId ;  /* 0x0000000000157919 */ /* 0x000e260000008800 */
[----:B------:R-:W-:Y:S02]  /*0b70*/  IADD3 R22, PT, PT, R20, 0x2000, RZ ;  /* 0x0000200014167810 */ /* 0x000fe40007ffe0ff */
[C---:B0-----:R-:W-:Y:S02]  /*0b80*/  LEA R23, R21.reuse, R20, 0x18 ;  /* 0x0000001415177211 */ /* 0x041fe400078ec0ff */
[----:B------:R-:W-:Y:S02]  /*0b90*/  LEA R20, R21, R22, 0x18 ;  /* 0x0000001615147211 */ /* 0x000fe400078ec0ff */
[----:B------:R-:W0:Y:S01]  /*0ba0*/  S2R R22, SR_TID.X ;  /* 0x0000000000167919 */ /* 0x000e220000002100 */
[----:B------:R-:W1:Y:S01]  /*0bb0*/  S2R R21, SR_TID.Y ;  /* 0x0000000000157919 */ /* 0x000e620000002200 */
[----:B0-----:R-:W-:-:S02]  /*0bc0*/  SHF.L.U32 R24, R22, 0xb, RZ ;  /* 0x0000000b16187819 */ /* 0x001fc400000006ff */
[----:B-1----:R-:W-:Y:S02]  /*0bd0*/  LEA R21, R21, R22, 0x4 ;  /* 0x0000001615157211 */ /* 0x002fe400078e20ff */
[----:B------:R-:W-:Y:S02]  /*0be0*/  LEA R22, R0, R23, 0xc ;  /* 0x0000001700167211 */ /* 0x000fe400078e60ff */
[----:B------:R-:W-:Y:S02]  /*0bf0*/  LOP3.LUT R23, R24, 0x800, RZ, 0xc0, !PT ;  /* 0x0000080018177812 */ /* 0x000fe400078ec0ff */
[----:B------:R-:W-:Y:S02]  /*0c00*/  SHF.L.U32 R24, R21, 0x4, RZ ;  /* 0x0000000415187819 */ /* 0x000fe400000006ff */
[----:B------:R-:W-:Y:S02]  /*0c10*/  IADD3 R22, PT, PT, R23, R22, RZ ;  /* 0x0000001617167210 */ /* 0x000fe40007ffe0ff */
[----:B------:R-:W-:-:S02]  /*0c20*/  LOP3.LUT R23, R21, 0xffff, RZ, 0xc0, !PT ;  /* 0x0000ffff15177812 */ /* 0x000fc400078ec0ff */
[C---:B------:R-:W-:Y:S02]  /*0c30*/  LOP3.LUT R21, R24.reuse, 0x7fe00, RZ, 0xc0, !PT ;  /* 0x0007fe0018157812 */ /* 0x040fe400078ec0ff */
[----:B------:R-:W-:Y:S02]  /*0c40*/  SHF.R.U32.HI R23, RZ, 0x1, R23 ;  /* 0x00000001ff177819 */ /* 0x000fe40000011617 */
[----:B------:R-:W-:Y:S02]  /*0c50*/  LOP3.LUT R24, R24, 0x1f0, RZ, 0xc0, !PT ;  /* 0x000001f018187812 */ /* 0x000fe400078ec0ff */
[----:B------:R-:W-:Y:S02]  /*0c60*/  LOP3.LUT R23, R23, 0xffff, RZ, 0xc0, !PT ;  /* 0x0000ffff17177812 */ /* 0x000fe400078ec0ff */
[----:B------:R-:W-:Y:S02]  /*0c70*/  IADD3 R21, PT, PT, R24, R20, R21 ;  /* 0x0000001418157210 */ /* 0x000fe40007ffe015 */
[----:B------:R-:W-:-:S02]  /*0c80*/  LEA R22, R23, R22, 0x2 ;  /* 0x0000001617167211 */ /* 0x000fc400078e10ff */
[----:B------:R-:W-:-:S03]  /*0c90*/  LEA R21, R0, R21, 0xc ;  /* 0x0000001500157211 */ /* 0x000fc600078e60ff */
[----:B--2---:R0:W-:Y:S04]  /*0ca0*/  STS [R22], R4 ;  /* 0x0000000416007388 */ /* 0x0041e80000000800 */
[----:B------:R0:W-:Y:S04]  /*0cb0*/  STS [R22+0x200], R5 ;  /* 0x0002000516007388 */ /* 0x0001e80000000800 */
[----:B------:R0:W-:Y:S04]  /*0cc0*/  STS [R22+0x400], R6 ;  /* 0x0004000616007388 */ /* 0x0001e80000000800 */
[----:B------:R0:W-:Y:S04]  /*0cd0*/  STS [R22+0x600], R7 ;  /* 0x0006000716007388 */ /* 0x0001e80000000800 */
[----:B---3--:R0:W-:Y:S02]  /*0ce0*/  STS.128 [R21], R8 ;  /* 0x0000000815007388 */ /* 0x0081e40000000c00 */
.L_x_0:
[-C--:B------:R-:W-:Y:S01]  /*0cf0*/  FFMA R116, R25, R35.reuse, R85 ;  /* 0x0000002319747223 */ /* 0x080fe20000000055 */
[----:B0-----:R-:W-:Y:S01]  /*0d00*/  LDS.128 R4, [R45+0x200] ;  /* 0x000200002d047984 */ /* 0x001fe20000000c00 */
[-C--:B------:R-:W-:Y:S01]  /*0d10*/  FFMA R85, R26, R35.reuse, R86 ;  /* 0x000000231a557223 */ /* 0x080fe20000000056 */
[----:B------:R-:W-:Y:S01]  /*0d20*/  FFMA R118, R27, R35, R87 ;  /* 0x000000231b767223 */ /* 0x000fe20000000057 */
[----:B------:R-:W-:Y:S01]  /*0d30*/  UISETP.GE.AND UP0, UPT, UR4, UR10, UPT ;  /* 0x0000000a0400728c */ /* 0x000fe2000bf06270 */
[----:B------:R-:W0:Y:S01]  /*0d40*/  LDS.128 R8, [R39+0x200] ;  /* 0x0002000027087984 */ /* 0x000e220000000c00 */
[----:B------:R-:W-:Y:S02]  /*0d50*/  IADD3 R2, P0, PT, R2, 0x20, RZ ;  /* 0x0000002002027810 */ /* 0x000fe40007f1e0ff */
[----:B------:R-:W-:Y:S01]  /*0d60*/  LOP3.LUT R0, R0, 0x1, RZ, 0x3c, !PT ;  /* 0x0000000100007812 */ /* 0x000fe200078e3cff */
[----:B------:R-:W1:Y:S01]  /*0d70*/  LDS.128 R20, [R45+0x210] ;  /* 0x000210002d147984 */ /* 0x000e620000000c00 */
[----:B------:R-:W-:-:S03]  /*0d80*/  IADD3.X R3, PT, PT, RZ, R3, RZ, P0, !PT ;  /* 0x00000003ff037210 */ /* 0x000fc600007fe4ff */
[----:B------:R-:W2:Y:S01]  /*0d90*/  LDS.128 R24, [R39+0x210] ;  /* 0x0002100027187984 */ /* 0x000ea20000000c00 */
[----:B0-----:R-:W-:Y:S01]  /*0da0*/  FFMA R106, R5, R10, R16 ;  /* 0x0000000a056a7223 */ /* 0x001fe20000000010 */
[-C--:B------:R-:W-:Y:S01]  /*0db0*/  FFMA R84, R7, R11.reuse, R50 ;  /* 0x0000000b07547223 */ /* 0x080fe20000000032 */
[----:B------:R-:W-:Y:S01]  /*0dc0*/  FFMA R99, R4, R8, R81 ;  /* 0x0000000804637223 */ /* 0x000fe20000000051 */
[-C--:B------:R-:W-:Y:S01]  /*0dd0*/  FFMA R86, R5, R11.reuse, R18 ;  /* 0x0000000b05567223 */ /* 0x080fe20000000012 */
[C---:B-1----:R-:W-:Y:S01]  /*0de0*/  FFMA R75, R20.reuse, R10, R49 ;  /* 0x0000000a144b7223 */ /* 0x042fe20000000031 */
[----:B------:R-:W-:Y:S01]  /*0df0*/  FFMA R81, R20, R8, R51 ;  /* 0x0000000814517223 */ /* 0x000fe20000000033 */
[-C--:B------:R-:W-:Y:S01]  /*0e00*/  FFMA R49, R22, R11.reuse, R33 ;  /* 0x0000000b16317223 */ /* 0x080fe20000000021 */
[----:B------:R-:W-:Y:S01]  /*0e10*/  FFMA R18, R23, R11, R30 ;  /* 0x0000000b17127223 */ /* 0x000fe2000000001e */
[C---:B--2---:R-:W-:Y:S01]  /*0e20*/  FFMA R77, R4.reuse, R24, R91 ;  /* 0x00000018044d7223 */ /* 0x044fe2000000005b */
[C---:B------:R-:W-:Y:S01]  /*0e30*/  FFMA R29, R4.reuse, R26, R17 ;  /* 0x0000001a041d7223 */ /* 0x040fe20000000011 */
[----:B------:R-:W-:Y:S01]  /*0e40*/  FFMA R76, R4, R27, R36 ;  /* 0x0000001b044c7223 */ /* 0x000fe20000000024 */
[-C--:B------:R-:W-:Y:S01]  /*0e50*/  FFMA R40, R5, R24.reuse, R40 ;  /* 0x0000001805287223 */ /* 0x080fe20000000028 */
[CC--:B------:R-:W-:Y:S01]  /*0e60*/  FFMA R37, R6.reuse, R24.reuse, R37 ;  /* 0x0000001806257223 */ /* 0x0c0fe20000000025 */
[----:B------:R-:W-:Y:S01]  /*0e70*/  FFMA R50, R6, R25, R44 ;  /* 0x0000001906327223 */ /* 0x000fe2000000002c */
[-C--:B------:R-:W-:Y:S01]  /*0e80*/  FFMA R66, R7, R24.reuse, R56 ;  /* 0x0000001807427223 */ /* 0x080fe20000000038 */
[CC--:B------:R-:W-:Y:S01]  /*0e90*/  FFMA R73, R20.reuse, R24.reuse, R55 ;  /* 0x0000001814497223 */ /* 0x0c0fe20000000037 */
[----:B------:R-:W-:Y:S01]  /*0ea0*/  FFMA R34, R20, R27, R32 ;  /* 0x0000001b14227223 */ /* 0x000fe20000000020 */
[-C--:B------:R-:W-:Y:S01]  /*0eb0*/  FFMA R58, R21, R24.reuse, R58 ;  /* 0x00000018153a7223 */ /* 0x080fe2000000003a */
[-C--:B------:R-:W-:Y:S01]  /*0ec0*/  FFMA R59, R22, R24.reuse, R59 ;  /* 0x00000018163b7223 */ /* 0x080fe2000000003b */
[----:B------:R-:W-:Y:S01]  /*0ed0*/  FFMA R16, R23, R24, R120 ;  /* 0x0000001817107223 */ /* 0x000fe20000000078 */
[-C--:B------:R-:W-:Y:S01]  /*0ee0*/  FFMA R78, R4, R25.reuse, R12 ;  /* 0x00000019044e7223 */ /* 0x080fe2000000000c */
[CC--:B------:R-:W-:Y:S01]  /*0ef0*/  FFMA R36, R5.reuse, R25.reuse, R80 ;  /* 0x0000001905247223 */ /* 0x0c0fe20000000050 */
[-C--:B------:R-:W-:Y:S01]  /*0f00*/  FFMA R31, R5, R26.reuse, R19 ;  /* 0x0000001a051f7223 */ /* 0x080fe20000000013 */
[-C--:B------:R-:W-:Y:S01]  /*0f10*/  FFMA R64, R7, R25.reuse, R46 ;  /* 0x0000001907407223 */ /* 0x080fe2000000002e */
[-C--:B------:R-:W-:Y:S01]  /*0f20*/  FFMA R74, R20, R25.reuse, R52 ;  /* 0x00000019144a7223 */ /* 0x080fe20000000034 */
[CC--:B------:R-:W-:Y:S01]  /*0f30*/  FFMA R32, R21.reuse, R25.reuse, R68 ;  /* 0x0000001915207223 */ /* 0x0c0fe20000000044 */
[----:B------:R-:W-:Y:S01]  /*0f40*/  FFMA R17, R21, R26, R57 ;  /* 0x0000001a15117223 */ /* 0x000fe20000000039 */
[-C--:B------:R-:W-:Y:S01]  /*0f50*/  FFMA R44, R22, R25.reuse, R92 ;  /* 0x00000019162c7223 */ /* 0x080fe2000000005c */
[----:B------:R-:W-:Y:S01]  /*0f60*/  FFMA R24, R23, R25, R116 ;  /* 0x0000001917187223 */ /* 0x000fe20000000074 */
        /* <DEDUP_REMOVED lines=23> */
[----:B------:R-:W-:Y:S01]  /*10e0*/  FFMA R82, R21, R11, R82 ;  /* 0x0000000b15527223 */ /* 0x000fe20000000052 */
[-C--:B------:R-:W-:Y:S01]  /*10f0*/  FFMA R60, R5, R27.reuse, R42 ;  /* 0x0000001b053c7223 */ /* 0x080fe2000000002a */
[CC--:B------:R-:W-:Y:S01]  /*1100*/  FFMA R35, R6.reuse, R26.reuse, R41 ;  /* 0x0000001a06237223 */ /* 0x0c0fe20000000029 */
[-C--:B------:R-:W-:Y:S01]  /*1110*/  FFMA R38, R6, R27.reuse, R38 ;  /* 0x0000001b06267223 */ /* 0x080fe20000000026 */
[CC--:B------:R-:W-:Y:S01]  /*1120*/  FFMA R33, R7.reuse, R26.reuse, R43 ;  /* 0x0000001a07217223 */ /* 0x0c0fe2000000002b */
[-C--:B------:R-:W-:Y:S01]  /*1130*/  FFMA R94, R7, R27.reuse, R48 ;  /* 0x0000001b075e7223 */ /* 0x080fe20000000030 */
[-C--:B------:R-:W-:Y:S01]  /*1140*/  FFMA R19, R20, R26.reuse, R53 ;  /* 0x0000001a14137223 */ /* 0x080fe20000000035 */
[-C--:B------:R-:W-:Y:S01]  /*1150*/  FFMA R56, R21, R27.reuse, R72 ;  /* 0x0000001b15387223 */ /* 0x080fe20000000048 */
[CC--:B------:R-:W-:Y:S01]  /*1160*/  FFMA R57, R22.reuse, R26.reuse, R95 ;  /* 0x0000001a16397223 */ /* 0x0c0fe2000000005f */
[-C--:B------:R-:W-:Y:S01]  /*1170*/  FFMA R30, R22, R27.reuse, R110 ;  /* 0x0000001b161e7223 */ /* 0x080fe2000000006e */
[C---:B------:R-:W-:Y:S01]  /*1180*/  FFMA R25, R23.reuse, R26, R85 ;  /* 0x0000001a17197223 */ /* 0x040fe20000000055 */
[----:B------:R-:W-:Y:S01]  /*1190*/  FFMA R92, R23, R27, R118 ;  /* 0x0000001b175c7223 */ /* 0x000fe20000000076 */
[----:B------:R-:W-:Y:S04]  /*11a0*/  LDS.128 R4, [R45+0x400] ;  /* 0x000400002d047984 */ /* 0x000fe80000000c00 */
[----:B------:R-:W0:Y:S04]  /*11b0*/  LDS.128 R20, [R39+0x410] ;  /* 0x0004100027147984 */ /* 0x000e280000000c00 */
[----:B------:R-:W1:Y:S04]  /*11c0*/  LDS.128 R12, [R39+0x400] ;  /* 0x00040000270c7984 */ /* 0x000e680000000c00 */
[----:B------:R-:W2:Y:S01]  /*11d0*/  LDS.128 R8, [R45+0x410] ;  /* 0x000410002d087984 */ /* 0x000ea20000000c00 */
[C---:B0-----:R-:W-:Y:S01]  /*11e0*/  FFMA R48, R5.reuse, R23, R60 ;  /* 0x0000001705307223 */ /* 0x041fe2000000003c */
[-C--:B------:R-:W-:Y:S01]  /*11f0*/  FFMA R41, R4, R22.reuse, R29 ;  /* 0x0000001604297223 */ /* 0x080fe2000000001d */
[C---:B------:R-:W-:Y:S01]  /*1200*/  FFMA R42, R5.reuse, R21, R36 ;  /* 0x00000015052a7223 */ /* 0x040fe20000000024 */
[C---:B------:R-:W-:Y:S01]  /*1210*/  FFMA R43, R5.reuse, R22, R31 ;  /* 0x00000016052b7223 */ /* 0x040fe2000000001f */
[----:B------:R-:W-:Y:S01]  /*1220*/  FFMA R60, R6, R23, R38 ;  /* 0x00000017063c7223 */ /* 0x000fe20000000026 */
[-C--:B-1----:R-:W-:Y:S01]  /*1230*/  FFMA R99, R4, R12.reuse, R99 ;  /* 0x0000000c04637223 */ /* 0x082fe20000000063 */
[-C--:B------:R-:W-:Y:S01]  /*1240*/  FFMA R72, R5, R12.reuse, R114 ;  /* 0x0000000c05487223 */ /* 0x080fe20000000072 */
[-C--:B------:R-:W-:Y:S01]  /*1250*/  FFMA R97, R6, R12.reuse, R97 ;  /* 0x0000000c06617223 */ /* 0x080fe20000000061 */
[-C--:B--2---:R-:W-:Y:S01]  /*1260*/  FFMA R55, R10, R13.reuse, R65 ;  /* 0x0000000d0a377223 */ /* 0x084fe20000000041 */
        /* <DEDUP_REMOVED lines=28> */
[CC--:B------:R-:W-:Y:S01]  /*1430*/  FFMA R77, R4.reuse, R20.reuse, R77 ;  /* 0x00000014044d7223 */ /* 0x0c0fe2000000004d */
[C---:B------:R-:W-:Y:S01]  /*1440*/  FFMA R78, R4.reuse, R21, R78 ;  /* 0x00000015044e7223 */ /* 0x040fe2000000004e */
[----:B------:R-:W-:Y:S01]  /*1450*/  FFMA R76, R4, R23, R76 ;  /* 0x00000017044c7223 */ /* 0x000fe2000000004c */
[-C--:B------:R-:W-:Y:S01]  /*1460*/  FFMA R40, R5, R20.reuse, R40 ;  /* 0x0000001405287223 */ /* 0x080fe20000000028 */
[C---:B------:R-:W-:Y:S01]  /*1470*/  FFMA R37, R6.reuse, R20, R37 ;  /* 0x0000001406257223 */ /* 0x040fe20000000025 */
[CC--:B------:R-:W-:Y:S01]  /*1480*/  FFMA R50, R6.reuse, R21.reuse, R50 ;  /* 0x0000001506327223 */ /* 0x0c0fe20000000032 */
[----:B------:R-:W-:Y:S01]  /*1490*/  FFMA R35, R6, R22, R35 ;  /* 0x0000001606237223 */ /* 0x000fe20000000023 */
[C---:B------:R-:W-:Y:S01]  /*14a0*/  FFMA R66, R7.reuse, R20, R66 ;  /* 0x0000001407427223 */ /* 0x040fe20000000042 */
[C---:B------:R-:W-:Y:S01]  /*14b0*/  FFMA R64, R7.reuse, R21, R64 ;  /* 0x0000001507407223 */ /* 0x040fe20000000040 */
[C---:B------:R-:W-:Y:S01]  /*14c0*/  FFMA R33, R7.reuse, R22, R33 ;  /* 0x0000001607217223 */ /* 0x040fe20000000021 */
        /* <DEDUP_REMOVED lines=17> */
[----:B------:R-:W-:Y:S04]  /*15e0*/  LDS.128 R4, [R45+0x600] ;  /* 0x000600002d047984 */ /* 0x000fe80000000c00 */
[----:B------:R-:W0:Y:S04]  /*15f0*/  LDS.128 R12, [R39+0x600] ;  /* 0x00060000270c7984 */ /* 0x000e280000000c00 */
[----:B------:R-:W1:Y:S04]  /*1600*/  LDS.128 R16, [R45+0x610] ;  /* 0x000610002d107984 */ /* 0x000e680000000c00 */
[----:B------:R-:W2:Y:S04]  /*1610*/  LDS.128 R8, [R39+0x610] ;  /* 0x0006100027087984 */ /* 0x000ea80000000c00 */
[----:B------:R-:W-:Y:S01]  /*1620*/  LDS.128 R20, [R45+0x810] ;  /* 0x000810002d147984 */ /* 0x000fe20000000c00 */
[-C--:B0-----:R-:W-:Y:S01]  /*1630*/  FFMA R99, R4, R12.reuse, R99 ;  /* 0x0000000c04637223 */ /* 0x081fe20000000063 */
[-C--:B------:R-:W-:Y:S01]  /*1640*/  FFMA R72, R5, R12.reuse, R72 ;  /* 0x0000000c05487223 */ /* 0x080fe20000000048 */
[-C--:B------:R-:W-:Y:S01]  /*1650*/  FFMA R97, R6, R12.reuse, R97 ;  /* 0x0000000c06617223 */ /* 0x080fe20000000061 */
[-C--:B------:R-:W-:Y:S01]  /*1660*/  FFMA R52, R7, R12.reuse, R52 ;  /* 0x0000000c07347223 */ /* 0x080fe20000000034 */
[-C--:B-1----:R-:W-:Y:S01]  /*1670*/  FFMA R95, R16, R12.reuse, R95 ;  /* 0x0000000c105f7223 */ /* 0x082fe2000000005f */
        /* <DEDUP_REMOVED lines=27> */
[C---:B--2---:R-:W-:Y:S01]  /*1830*/  FFMA R77, R4.reuse, R8, R77 ;  /* 0x00000008044d7223 */ /* 0x044fe2000000004d */
        /* <DEDUP_REMOVED lines=34> */
[----:B------:R-:W-:Y:S01]  /*1a60*/  LDS.128 R16, [R45+0xa10] ;  /* 0x000a10002d107984 */ /* 0x000fe20000000c00 */
[-C--:B0-----:R-:W-:Y:S01]  /*1a70*/  FFMA R99, R4, R12.reuse, R99 ;  /* 0x0000000c04637223 */ /* 0x081fe20000000063 */
        /* <DEDUP_REMOVED lines=31> */
[C---:B-1----:R-:W-:Y:S01]  /*1c70*/  FFMA R77, R4.reuse, R8, R77 ;  /* 0x00000008044d7223 */ /* 0x042fe2000000004d */
        /* <DEDUP_REMOVED lines=33> */
[----:B------:R-:W1:Y:S01]  /*1e90*/  LDS.128 R8, [R39+0xa10] ;  /* 0x000a100027087984 */ /* 0x000e620000000c00 */
        /* <DEDUP_REMOVED lines=61> */
[----:B------:R-:W-:Y:S01]  /*2270*/  LDS.128 R72, [R45+0xc00] ;  /* 0x000c00002d487984 */ /* 0x000fe20000000c00 */
[C---:B------:R-:W-:Y:S01]  /*2280*/  FFMA R24, R19.reuse, R9, R24 ;  /* 0x0000000913187223 */ /* 0x040fe20000000018 */
[C---:B------:R-:W-:Y:S01]  /*2290*/  FFMA R25, R19.reuse, R10, R25 ;  /* 0x0000000a13197223 */ /* 0x040fe20000000019 */
[----:B------:R-:W-:Y:S01]  /*22a0*/  FFMA R92, R19, R11, R92 ;  /* 0x0000000b135c7223 */ /* 0x000fe2000000005c */
[----:B------:R-:W0:Y:S04]  /*22b0*/  LDS.128 R4, [R39+0xc00] ;  /* 0x000c000027047984 */ /* 0x000e280000000c00 */
[----:B------:R-:W1:Y:S04]  /*22c0*/  LDS.128 R12, [R45+0xc10] ;  /* 0x000c10002d0c7984 */ /* 0x000e680000000c00 */
[----:B------:R-:W2:Y:S01]  /*22d0*/  LDS.128 R8, [R39+0xc10] ;  /* 0x000c100027087984 */ /* 0x000ea20000000c00 */
[C---:B0-----:R-:W-:Y:S01]  /*22e0*/  FFMA R46, R72.reuse, R6, R23 ;  /* 0x00000006482e7223 */ /* 0x041fe20000000017 */
[-C--:B------:R-:W-:Y:S01]  /*22f0*/  FFMA R99, R72, R4.reuse, R99 ;  /* 0x0000000448637223 */ /* 0x080fe20000000063 */
[-C--:B------:R-:W-:Y:S01]  /*2300*/  FFMA R20, R73, R4.reuse, R20 ;  /* 0x0000000449147223 */ /* 0x080fe20000000014 */
[-C--:B------:R-:W-:Y:S01]  /*2310*/  FFMA R97, R74, R4.reuse, R97 ;  /* 0x000000044a617223 */ /* 0x080fe20000000061 */
[-C--:B-1----:R-:W-:Y:S01]  /*2320*/  FFMA R94, R14, R5.reuse, R55 ;  /* 0x000000050e5e7223 */ /* 0x082fe20000000037 */
        /* <DEDUP_REMOVED lines=23> */
[-C--:B------:R-:W-:Y:S01]  /*24a0*/  FFMA R19, R72, R11.reuse, R76 ;  /* 0x0000000b48137223 */ /* 0x080fe2000000004c */
[CC--:B------:R-:W-:Y:S01]  /*24b0*/  FFMA R72, R13.reuse, R8.reuse, R58 ;  /* 0x000000080d487223 */ /* 0x0c0fe2000000003a */
[----:B------:R-:W-:Y:S01]  /*24c0*/  FFMA R4, R13, R11, R56 ;  /* 0x0000000b0d047223 */ /* 0x000fe20000000038 */
[C---:B------:R-:W-:Y:S01]  /*24d0*/  FFMA R5, R14.reuse, R8, R59 ;  /* 0x000000080e057223 */ /* 0x040fe2000000003b */
[----:B------:R-:W-:Y:S01]  /*24e0*/  FFMA R7, R14, R10, R57 ;  /* 0x0000000a0e077223 */ /* 0x000fe20000000039 */
[----:B------:R-:W-:Y:S01]  /*24f0*/  LDS.128 R76, [R39+0xe00] ;  /* 0x000e0000274c7984 */ /* 0x000fe20000000c00 */
[C---:B------:R-:W-:Y:S01]  /*2500*/  FFMA R93, R74.reuse, R6, R93 ;  /* 0x000000064a5d7223 */ /* 0x040fe2000000005d */
[C---:B------:R-:W-:Y:S01]  /*2510*/  FFMA R37, R74.reuse, R8, R37 ;  /* 0x000000084a257223 */ /* 0x040fe20000000025 */
[C---:B------:R-:W-:Y:S01]  /*2520*/  FFMA R50, R74.reuse, R9, R50 ;  /* 0x000000094a327223 */ /* 0x040fe20000000032 */
[----:B------:R-:W0:Y:S01]  /*2530*/  LDS.128 R56, [R45+0xe00] ;  /* 0x000e00002d387984 */ /* 0x000e220000000c00 */
[C---:B------:R-:W-:Y:S01]  /*2540*/  FFMA R35, R74.reuse, R10, R35 ;  /* 0x0000000a4a237223 */ /* 0x040fe20000000023 */
[----:B------:R-:W-:Y:S01]  /*2550*/  FFMA R65, R15, R6, R104 ;  /* 0x000000060f417223 */ /* 0x000fe20000000068 */
[-C--:B------:R-:W-:Y:S01]  /*2560*/  FFMA R48, R73, R11.reuse, R48 ;  /* 0x0000000b49307223 */ /* 0x080fe20000000030 */
[----:B------:R-:W1:Y:S01]  /*2570*/  LDS.128 R80, [R45+0xe10] ;  /* 0x000e10002d507984 */ /* 0x000e620000000c00 */
[-C--:B------:R-:W-:Y:S01]  /*2580*/  FFMA R74, R74, R11.reuse, R60 ;  /* 0x0000000b4a4a7223 */ /* 0x080fe2000000003c */
[-C--:B------:R-:W-:Y:S01]  /*2590*/  FFMA R38, R75, R11.reuse, R38 ;  /* 0x0000000b4b267223 */ /* 0x080fe20000000026 */
[-C--:B------:R-:W-:Y:S01]  /*25a0*/  FFMA R34, R12, R11.reuse, R34 ;  /* 0x0000000b0c227223 */ /* 0x080fe20000000022 */
[----:B------:R-:W2:Y:S01]  /*25b0*/  LDS.128 R84, [R39+0xe10] ;  /* 0x000e100027547984 */ /* 0x000ea20000000c00 */
[----:B------:R-:W-:Y:S01]  /*25c0*/  FFMA R30, R14, R11, R30 ;  /* 0x0000000b0e1e7223 */ /* 0x000fe2000000001e */
[C---:B------:R-:W-:Y:S01]  /*25d0*/  FFMA R26, R15.reuse, R8, R26 ;  /* 0x000000080f1a7223 */ /* 0x040fe2000000001a */
[C---:B------:R-:W-:Y:S01]  /*25e0*/  FFMA R24, R15.reuse, R9, R24 ;  /* 0x000000090f187223 */ /* 0x040fe20000000018 */
[CC--:B------:R-:W-:Y:S01]  /*25f0*/  FFMA R25, R15.reuse, R10.reuse, R25 ;  /* 0x0000000a0f197223 */ /* 0x0c0fe20000000019 */
[----:B------:R-:W-:Y:S01]  /*2600*/  FFMA R92, R15, R11, R92 ;  /* 0x0000000b0f5c7223 */ /* 0x000fe2000000005c */
[----:B------:R-:W-:Y:S01]  /*2610*/  FFMA R27, R13, R10, R27 ;  /* 0x0000000a0d1b7223 */ /* 0x000fe2000000001b */
[CC--:B------:R-:W-:Y:S01]  /*2620*/  FFMA R42, R73.reuse, R9.reuse, R42 ;  /* 0x00000009492a7223 */ /* 0x0c0fe2000000002a */
[-C--:B------:R-:W-:Y:S01]  /*2630*/  FFMA R22, R73, R6.reuse, R22 ;  /* 0x0000000649167223 */ /* 0x080fe20000000016 */
[-C--:B------:R-:W-:Y:S01]  /*2640*/  FFMA R54, R75, R6.reuse, R54 ;  /* 0x000000064b367223 */ /* 0x080fe20000000036 */
[-C--:B------:R-:W-:Y:S01]  /*2650*/  FFMA R91, R12, R6.reuse, R91 ;  /* 0x000000060c5b7223 */ /* 0x080fe2000000005b */
[-C--:B------:R-:W-:Y:S01]  /*2660*/  FFMA R70, R13, R6.reuse, R70 ;  /* 0x000000060d467223 */ /* 0x080fe20000000046 */
[----:B------:R-:W-:Y:S01]  /*2670*/  FFMA R67, R14, R6, R67 ;  /* 0x000000060e437223 */ /* 0x000fe20000000043 */
[C---:B------:R-:W-:Y:S01]  /*2680*/  FFMA R43, R73.reuse, R10, R43 ;  /* 0x0000000a492b7223 */ /* 0x040fe2000000002b */
[-C--:B------:R-:W-:Y:S01]  /*2690*/  FFMA R40, R73, R8.reuse, R40 ;  /* 0x0000000849287223 */ /* 0x080fe20000000028 */
[-C--:B------:R-:W-:Y:S01]  /*26a0*/  FFMA R66, R75, R8.reuse, R66 ;  /* 0x000000084b427223 */ /* 0x080fe20000000042 */
[----:B------:R-:W-:Y:S01]  /*26b0*/  FFMA R31, R12, R8, R31 ;  /* 0x000000080c1f7223 */ /* 0x000fe2000000001f */
[-C--:B------:R-:W-:Y:S01]  /*26c0*/  FFMA R32, R13, R9.reuse, R32 ;  /* 0x000000090d207223 */ /* 0x080fe20000000020 */
[-C--:B------:R-:W-:Y:S01]  /*26d0*/  FFMA R6, R14, R9.reuse, R44 ;  /* 0x000000090e067223 */ /* 0x080fe2000000002c */
[CC--:B------:R-:W-:Y:S01]  /*26e0*/  FFMA R64, R75.reuse, R9.reuse, R64 ;  /* 0x000000094b407223 */ /* 0x0c0fe20000000040 */
[-C--:B------:R-:W-:Y:S01]  /*26f0*/  FFMA R33, R75, R10.reuse, R33 ;  /* 0x0000000a4b217223 */ /* 0x080fe20000000021 */
[C---:B------:R-:W-:Y:S01]  /*2700*/  FFMA R36, R12.reuse, R9, R36 ;  /* 0x000000090c247223 */ /* 0x040fe20000000024 */
[----:B------:R-:W-:Y:S01]  /*2710*/  FFMA R29, R12, R10, R29 ;  /* 0x0000000a0c1d7223 */ /* 0x000fe2000000001d */
        /* <DEDUP_REMOVED lines=8> */
[C---:B--2---:R-:W-:Y:S01]  /*27a0*/  FFMA R16, R56.reuse, R84, R17 ;  /* 0x0000005438107223 */ /* 0x044fe20000000011 */
[----:B------:R-:W-:Y:S01]  /*27b0*/  FFMA R17, R56, R85, R18 ;  /* 0x0000005538117223 */ /* 0x000fe20000000012 */
[----:B------:R-:W-:Y:S01]  /*27c0*/  FFMA R51, R58, R87, R74 ;  /* 0x000000573a337223 */ /* 0x000fe2000000004a */
[----:B------:R-:W-:Y:S01]  /*27d0*/  FFMA R8, R82, R76, R69 ;  /* 0x0000004c52087223 */ /* 0x000fe20000000045 */
        /* <DEDUP_REMOVED lines=8> */
[----:B------:R-:W-:Y:S01]  /*2860*/  FFMA R9, R82, R77, R94 ;  /* 0x0000004d52097223 */ /* 0x000fe2000000005e */
[----:B------:R-:W-:Y:S01]  /*2870*/  FFMA R41, R57, R85, R42 ;  /* 0x0000005539297223 */ /* 0x000fe2000000002a */
[----:B------:R-:W-:Y:S01]  /*2880*/  FFMA R75, R81, R87, R4 ;  /* 0x00000057514b7223 */ /* 0x000fe20000000004 */
[----:B------:R-:W-:Y:S01]  /*2890*/  IADD3 R27, PT, PT, R28, UR5, RZ ;  /* 0x000000051c1b7c10 */ /* 0x000fe2000fffe0ff */
[----:B------:R-:W-:Y:S01]  /*28a0*/  FFMA R77, R83, R77, R62 ;  /* 0x0000004d534d7223 */ /* 0x000fe2000000003e */
[----:B------:R-:W-:Y:S01]  /*28b0*/  FFMA R14, R56, R78, R46 ;  /* 0x0000004e380e7223 */ /* 0x000fe2000000002e */
[C---:B------:R-:W-:Y:S01]  /*28c0*/  FFMA R42, R57.reuse, R86, R43 ;  /* 0x00000056392a7223 */ /* 0x040fe2000000002b */
[----:B------:R-:W-:Y:S01]  /*28d0*/  FFMA R4, R82, R84, R5 ;  /* 0x0000005452047223 */ /* 0x000fe20000000005 */
[----:B------:R-:W-:Y:S01]  /*28e0*/  IADD3 R28, PT, PT, R28, UR7, RZ ;  /* 0x000000071c1c7c10 */ /* 0x000fe2000fffe0ff */
[-C--:B------:R-:W-:Y:S01]  /*28f0*/  FFMA R12, R56, R76.reuse, R99 ;  /* 0x0000004c380c7223 */ /* 0x080fe20000000063 */
[C---:B------:R-:W-:Y:S01]  /*2900*/  FFMA R20, R57.reuse, R76, R20 ;  /* 0x0000004c39147223 */ /* 0x040fe20000000014 */
[-C--:B------:R-:W-:Y:S01]  /*2910*/  FFMA R22, R57, R78.reuse, R22 ;  /* 0x0000004e39167223 */ /* 0x080fe20000000016 */
[-C--:B------:R-:W-:Y:S01]  /*2920*/  FFMA R46, R58, R78.reuse, R93 ;  /* 0x0000004e3a2e7223 */ /* 0x080fe2000000005d */
[-C--:B------:R-:W-:Y:S01]  /*2930*/  FFMA R54, R59, R78.reuse, R54 ;  /* 0x0000004e3b367223 */ /* 0x080fe20000000036 */
[-C--:B------:R-:W-:Y:S01]  /*2940*/  FFMA R62, R80, R78.reuse, R91 ;  /* 0x0000004e503e7223 */ /* 0x080fe2000000005b */
[-C--:B------:R-:W-:Y:S01]  /*2950*/  FFMA R70, R81, R78.reuse, R70 ;  /* 0x0000004e51467223 */ /* 0x080fe20000000046 */
[----:B------:R-:W-:Y:S01]  /*2960*/  FFMA R10, R82, R78, R67 ;  /* 0x0000004e520a7223 */ /* 0x000fe20000000043 */
[-C--:B------:R-:W-:Y:S01]  /*2970*/  FFMA R19, R56, R87.reuse, R19 ;  /* 0x0000005738137223 */ /* 0x080fe20000000013 */
[C---:B------:R-:W-:Y:S01]  /*2980*/  FFMA R40, R57.reuse, R84, R40 ;  /* 0x0000005439287223 */ /* 0x040fe20000000028 */
[----:B------:R-:W-:Y:S01]  /*2990*/  FFMA R43, R57, R87, R48 ;  /* 0x00000057392b7223 */ /* 0x000fe20000000030 */
[CC--:B------:R-:W-:Y:S01]  /*29a0*/  FFMA R5, R82.reuse, R85.reuse, R6 ;  /* 0x0000005552057223 */ /* 0x0c0fe20000000006 */
[----:B------:R-:W-:Y:S01]  /*29b0*/  FFMA R78, R83, R78, R65 ;  /* 0x0000004e534e7223 */ /* 0x000fe20000000041 */
[C---:B------:R-:W-:Y:S01]  /*29c0*/  FFMA R56, R59.reuse, R84, R66 ;  /* 0x000000543b387223 */ /* 0x040fe20000000042 */
[-C--:B------:R-:W-:Y:S01]  /*29d0*/  FFMA R57, R59, R85.reuse, R64 ;  /* 0x000000553b397223 */ /* 0x080fe20000000040 */
[----:B------:R-:W-:Y:S01]  /*29e0*/  FFMA R6, R82, R86, R7 ;  /* 0x0000005652067223 */ /* 0x000fe20000000007 */
[C---:B------:R-:W-:Y:S01]  /*29f0*/  FFMA R60, R80.reuse, R76, R95 ;  /* 0x0000004c503c7223 */ /* 0x040fe2000000005f */
[C---:B------:R-:W-:Y:S01]  /*2a00*/  FFMA R64, R80.reuse, R84, R31 ;  /* 0x0000005450407223 */ /* 0x040fe2000000001f */
[C---:B------:R-:W-:Y:S01]  /*2a10*/  FFMA R65, R80.reuse, R85, R36 ;  /* 0x0000005550417223 */ /* 0x040fe20000000024 */
[C---:B------:R-:W-:Y:S01]  /*2a20*/  FFMA R66, R80.reuse, R86, R29 ;  /* 0x0000005650427223 */ /* 0x040fe2000000001d */
[-C--:B------:R-:W-:Y:S01]  /*2a30*/  FFMA R67, R80, R87.reuse, R34 ;  /* 0x0000005750437223 */ /* 0x080fe20000000022 */
[----:B------:R-:W-:Y:S01]  /*2a40*/  FFMA R7, R82, R87, R30 ;  /* 0x0000005752077223 */ /* 0x000fe2000000001e */
[----:B------:R-:W-:Y:S01]  /*2a50*/  LEA R80, R88, R27, 0x5 ;  /* 0x0000001b58507211 */ /* 0x000fe200078e28ff */
[CC--:B------:R-:W-:Y:S01]  /*2a60*/  FFMA R49, R58.reuse, R85.reuse, R50 ;  /* 0x000000553a317223 */ /* 0x0c0fe20000000032 */
[----:B------:R-:W-:Y:S01]  /*2a70*/  LEA R82, R89, R28, 0x5 ;  /* 0x0000001c59527211 */ /* 0x000fe200078e28ff */
[----:B------:R-:W-:Y:S01]  /*2a80*/  BAR.SYNC.DEFER_BLOCKING 0x0 ;  /* 0x0000000000007b1d */ /* 0x000fe20000010000 */
[C---:B------:R-:W-:Y:S01]  /*2a90*/  FFMA R44, R58.reuse, R76, R97 ;  /* 0x0000004c3a2c7223 */ /* 0x040fe20000000061 */
[C---:B------:R-:W-:Y:S01]  /*2aa0*/  FFMA R48, R58.reuse, R84, R37 ;  /* 0x000000543a307223 */ /* 0x040fe20000000025 */
[----:B------:R-:W-:Y:S01]  /*2ab0*/  FFMA R50, R58, R86, R35 ;  /* 0x000000563a327223 */ /* 0x000fe20000000023 */
[C---:B------:R-:W-:Y:S01]  /*2ac0*/  FFMA R52, R59.reuse, R76, R52 ;  /* 0x0000004c3b347223 */ /* 0x040fe20000000034 */
[----:B------:R-:W-:Y:S01]  /*2ad0*/  FFMA R58, R59, R86, R33 ;  /* 0x000000563b3a7223 */ /* 0x000fe20000000021 */
[CC--:B------:R-:W-:Y:S01]  /*2ae0*/  FFMA R72, R81.reuse, R84.reuse, R72 ;  /* 0x0000005451487223 */ /* 0x0c0fe20000000048 */
[----:B------:R-:W-:Y:S01]  /*2af0*/  FFMA R73, R81, R85, R32 ;  /* 0x0000005551497223 */ /* 0x000fe20000000020 */
[----:B------:R-:W-:Y:S01]  /*2b00*/  FFMA R59, R59, R87, R38 ;  /* 0x000000573b3b7223 */ /* 0x000fe20000000026 */
[C---:B------:R-:W-:Y:S01]  /*2b10*/  FFMA R84, R83.reuse, R84, R26 ;  /* 0x0000005453547223 */ /* 0x040fe2000000001a */
[C---:B------:R-:W-:Y:S01]  /*2b20*/  FFMA R85, R83.reuse, R85, R24 ;  /* 0x0000005553557223 */ /* 0x040fe20000000018 */
[----:B------:R-:W-:Y:S01]  /*2b30*/  FFMA R86, R83, R86, R25 ;  /* 0x0000005653567223 */ /* 0x000fe20000000019 */
[-C--:B------:R-:W-:Y:S01]  /*2b40*/  FFMA R68, R81, R76.reuse, R68 ;  /* 0x0000004c51447223 */ /* 0x080fe20000000044 */
[C---:B------:R-:W-:Y:S01]  /*2b50*/  FFMA R76, R83.reuse, R76, R102 ;  /* 0x0000004c534c7223 */ /* 0x040fe20000000066 */
[----:B------:R-:W0:Y:S01]  /*2b60*/  LDC R81, c[0x0][0x39c] ;  /* 0x0000e700ff517b82 */ /* 0x000e220000000800 */
[----:B------:R-:W-:Y:S01]  /*2b70*/  FFMA R87, R83, R87, R92 ;  /* 0x0000005753577223 */ /* 0x000fe2000000005c */
[----:B------:R4:W1:Y:S04]  /*2b80*/  LDS.128 R36, [R80] ;  /* 0x0000000050247984 */ /* 0x0008680000000c00 */
[----:B------:R4:W2:Y:S04]  /*2b90*/  LDS.128 R32, [R80+0x10] ;  /* 0x0000100050207984 */ /* 0x0008a80000000c00 */
[----:B------:R4:W3:Y:S04]  /*2ba0*/  LDS.128 R28, [R82] ;  /* 0x00000000521c7984 */ /* 0x0008e80000000c00 */
[----:B------:R4:W1:Y:S01]  /*2bb0*/  LDS.128 R24, [R82+0x10] ;  /* 0x0000100052187984 */ /* 0x0008620000000c00 */
[----:B0-----:R-:W-:Y:S01]  /*2bc0*/  LEA R90, R81, R90, 0x3 ;  /* 0x0000005a515a7211 */ /* 0x001fe200078e18ff */
[----:B--2-4-:R-:W-:Y:S06]  /*2bd0*/  BRA.U !UP0, `(.L_x_1) ;  /* 0xffffffd9088c7547 */ /* 0x014fec000b83ffff */
[----:B-1----:R-:W0:Y:S01]  /*2be0*/  S2R R25, SR_CTAID.Y ;  /* 0x0000000000197919 */ /* 0x002e220000002600 */
[----:B------:R-:W1:Y:S01]  /*2bf0*/  LDC.64 R2, c[0x0][0x390] ;  /* 0x0000e400ff027b82 */ /* 0x000e620000000a00 */
[----:B------:R-:W2:Y:S01]  /*2c00*/  S2R R24, SR_CTAID.X ;  /* 0x0000000000187919 */ /* 0x000ea20000002500 */
[----:B0-----:R-:W-:Y:S02]  /*2c10*/  LEA R0, R25, R88, 0x4 ;  /* 0x0000005819007211 */ /* 0x001fe400078e20ff */
[----:B--2---:R-:W-:Y:S02]  /*2c20*/  LEA R24, R24, R89, 0x4 ;  /* 0x0000005918187211 */ /* 0x004fe400078e20ff */
[----:B------:R-:W-:Y:S02]  /*2c30*/  SHF.L.U32 R0, R0, 0x3, RZ ;  /* 0x0000000300007819 */ /* 0x000fe400000006ff */
[----:B------:R-:W-:-:S05]  /*2c40*/  SHF.L.U32 R24, R24, 0x3, RZ ;  /* 0x0000000318187819 */ /* 0x000fca00000006ff */
[----:B------:R-:W-:-:S04]  /*2c50*/  IMAD R25, R0, R81, R24 ;  /* 0x0000005100197224 */ /* 0x000fc800078e0218 */
[----:B-1----:R-:W-:-:S05]  /*2c60*/  IMAD.WIDE R2, R25, 0x4, R2 ;  /* 0x0000000419027825 */ /* 0x002fca00078e0202 */
[----:B------:R0:W-:Y:S01]  /*2c70*/  STG.E.128 desc[UR8][R2.64], R12 ;  /* 0x0000000c02007986 */ /* 0x0001e2000c101d08 */
[----:B------:R-:W-:-:S03]  /*2c80*/  IMAD.WIDE R24, R81, 0x4, R2 ;  /* 0x0000000451187825 */ /* 0x000fc600078e0202 */
[----:B------:R-:W-:Y:S01]  /*2c90*/  STG.E.128 desc[UR8][R2.64+0x10], R16 ;  /* 0x0000101002007986 */ /* 0x000fe2000c101d08 */
[----:B------:R-:W-:-:S03]  /*2ca0*/  IMAD.WIDE R26, R81, 0x4, R24 ;  /* 0x00000004511a7825 */ /* 0x000fc600078e0218 */
[----:B------:R-:W-:Y:S04]  /*2cb0*/  STG.E.128 desc[UR8][R24.64], R20 ;  /* 0x0000001418007986 */ /* 0x000fe8000c101d08 */
[----:B------:R-:W-:Y:S01]  /*2cc0*/  STG.E.128 desc[UR8][R24.64+0x10], R40 ;  /* 0x0000102818007986 */ /* 0x000fe2000c101d08 */
[----:B---3--:R-:W-:-:S03]  /*2cd0*/  IMAD.WIDE R28, R81, 0x4, R26 ;  /* 0x00000004511c7825 */ /* 0x008fc600078e021a */
[----:B------:R-:W-:Y:S01]  /*2ce0*/  STG.E.128 desc[UR8][R26.64], R44 ;  /* 0x0000002c1a007986 */ /* 0x000fe2000c101d08 */
[----:B------:R-:W-:-:S03]  /*2cf0*/  IMAD.WIDE R30, R81, 0x4, R28 ;  /* 0x00000004511e7825 */ /* 0x000fc600078e021c */
[----:B------:R-:W-:Y:S04]  /*2d00*/  STG.E.128 desc[UR8][R26.64+0x10], R48 ;  /* 0x000010301a007986 */ /* 0x000fe8000c101d08 */
[----:B------:R-:W-:Y:S01]  /*2d10*/  STG.E.128 desc[UR8][R28.64], R52 ;  /* 0x000000341c007986 */ /* 0x000fe2000c101d08 */
[----:B------:R-:W-:-:S03]  /*2d20*/  IMAD.WIDE R32, R81, 0x4, R30 ;  /* 0x0000000451207825 */ /* 0x000fc600078e021e */
[----:B------:R-:W-:Y:S01]  /*2d30*/  STG.E.128 desc[UR8][R28.64+0x10], R56 ;  /* 0x000010381c007986 */ /* 0x000fe2000c101d08 */
[----:B------:R-:W-:-:S03]  /*2d40*/  IMAD.WIDE R34, R81, 0x4, R32 ;  /* 0x0000000451227825 */ /* 0x000fc600078e0220 */
[----:B------:R-:W-:Y:S04]  /*2d50*/  STG.E.128 desc[UR8][R30.64], R60 ;  /* 0x0000003c1e007986 */ /* 0x000fe8000c101d08 */
[----:B------:R-:W-:Y:S01]  /*2d60*/  STG.E.128 desc[UR8][R30.64+0x10], R64 ;  /* 0x000010401e007986 */ /* 0x000fe2000c101d08 */
[----:B0-----:R-:W-:-:S03]  /*2d70*/  IMAD.WIDE R12, R81, 0x4, R34 ;  /* 0x00000004510c7825 */ /* 0x001fc600078e0222 */
[----:B------:R-:W-:Y:S04]  /*2d80*/  STG.E.128 desc[UR8][R32.64], R68 ;  /* 0x0000004420007986 */ /* 0x000fe8000c101d08 */
[----:B------:R-:W-:Y:S04]  /*2d90*/  STG.E.128 desc[UR8][R32.64+0x10], R72 ;  /* 0x0000104820007986 */ /* 0x000fe8000c101d08 */
[----:B------:R-:W-:Y:S04]  /*2da0*/  STG.E.128 desc[UR8][R34.64], R8 ;  /* 0x0000000822007986 */ /* 0x000fe8000c101d08 */
[----:B------:R-:W-:Y:S04]  /*2db0*/  STG.E.128 desc[UR8][R34.64+0x10], R4 ;  /* 0x0000100422007986 */ /* 0x000fe8000c101d08 */
[----:B------:R-:W-:Y:S04]  /*2dc0*/  STG.E.128 desc[UR8][R12.64], R76 ;  /* 0x0000004c0c007986 */ /* 0x000fe8000c101d08 */
[----:B------:R-:W-:Y:S01]  /*2dd0*/  STG.E.128 desc[UR8][R12.64+0x10], R84 ;  /* 0x000010540c007986 */ /* 0x000fe2000c101d08 */
[----:B------:R-:W-:Y:S05]  /*2de0*/  EXIT ;  /* 0x000000000000794d */ /* 0x000fea0003800000 */
.L_x_2:
[----:B------:R-:W-:-:S00]  /*2df0*/  BRA `(.L_x_2) ;  /* 0xfffffffc00fc7947 */ /* 0x000fc0000383ffff */
[----:B------:R-:W-:-:S00]  /*2e00*/  NOP ;  /* 0x0000000000007918 */ /* 0x000fc00000000000 */
[----:B------:R-:W-:-:S00]  /*2e10*/  NOP ;  /* 0x0000000000007918 */ /* 0x000fc00000000000 */
[----:B------:R-:W-:-:S00]  /*2e20*/  NOP ;  /* 0x0000000000007918 */ /* 0x000fc00000000000 */
[----:B------:R-:W-:-:S00]  /*2e30*/  NOP ;  /* 0x0000000000007918 */ /* 0x000fc00000000000 */
[----:B------:R-:W-:-:S00]  /*2e40*/  NOP ;  /* 0x0000000000007918 */ /* 0x000fc00000000000 */
[----:B------:R-:W-:-:S00]  /*2e50*/  NOP ;  /* 0x0000000000007918 */ /* 0x000fc00000000000 */
[----:B------:R-:W-:-:S00]  /*2e60*/  NOP ;  /* 0x0000000000007918 */ /* 0x000fc00000000000 */
[----:B------:R-:W-:-:S00]  /*2e70*/  NOP ;  /* 0x0000000000007918 */ /* 0x000fc00000000000 */
.L_x_3:


//--------------------- .nv.shared._Z8sgemm_myILi128ELi8ELi128ELi8ELi8ELb0EEvPfS0_S0_iii --------------------------
	.section	.nv.shared._Z8sgemm_myILi128ELi8ELi128ELi8ELi8ELb0EEvPfS0_S0_iii,"aw",@nobits
	.sectionflags	@""
	.align	4
.nv.shared._Z8sgemm_myILi128ELi8ELi128ELi8ELi8ELb0EEvPfS0_S0_iii:
	.zero		17408


//--------------------- .nv.shared.reserved.0     --------------------------
	.section	.nv.shared.reserved.0,"aw",@nobits
	.weak		__nv_reservedSMEM_offset_0_alias
	.size		__nv_reservedSMEM_offset_0_alias, 0, 64
	.other		__nv_reservedSMEM_offset_0_alias,@"STO_CUDA_RESERVED_SHARED STV_DEFAULT"
__nv_reservedSMEM_offset_0_alias:
	.zero		0
	.zero		64


//--------------------- .nv.constant0._Z8sgemm_myILi128ELi8ELi128ELi8ELi8ELb0EEvPfS0_S0_iii --------------------------
	.section	.nv.constant0._Z8sgemm_myILi128ELi8ELi128ELi8ELi8ELb0EEvPfS0_S0_iii,"a",@progbits
	.sectionflags	@""
	.align	4
.nv.constant0._Z8sgemm_myILi128ELi8ELi128ELi8ELi8ELb0EEvPfS0_S0_iii:
	.zero		932


//--------------------- SYMBOLS --------------------------

	.type		.nv.reservedSmem.offset0,@object
	.size		.nv.reservedSmem.offset0,0x4
	.type		.nv.reservedSmem.cap,@object
	.size		.nv.reservedSmem.cap,0x4
